//
// Generated by NVIDIA NVVM Compiler
//
// Compiler Build ID: CL-36424714
// Cuda compilation tools, release 13.0, V13.0.88
// Based on NVVM 20.0.0
//

.version 9.0
.target sm_100
.address_size 64

	// .globl	_Z17Variation2DKernelPfPKfiiif

.visible .entry _Z17Variation2DKernelPfPKfiiif(
	.param .u64 .ptr .align 1 _Z17Variation2DKernelPfPKfiiif_param_0,
	.param .u64 .ptr .align 1 _Z17Variation2DKernelPfPKfiiif_param_1,
	.param .u32 _Z17Variation2DKernelPfPKfiiif_param_2,
	.param .u32 _Z17Variation2DKernelPfPKfiiif_param_3,
	.param .u32 _Z17Variation2DKernelPfPKfiiif_param_4,
	.param .f32 _Z17Variation2DKernelPfPKfiiif_param_5
)
{
	.reg .pred 	%p<6>;
	.reg .b32 	%r<19>;
	.reg .b32 	%f<17>;
	.reg .b64 	%rd<13>;

	ld.param.u64 	%rd2, [_Z17Variation2DKernelPfPKfiiif_param_0];
	ld.param.u64 	%rd3, [_Z17Variation2DKernelPfPKfiiif_param_1];
	ld.param.u32 	%r7, [_Z17Variation2DKernelPfPKfiiif_param_2];
	ld.param.u32 	%r8, [_Z17Variation2DKernelPfPKfiiif_param_3];
	ld.param.u32 	%r6, [_Z17Variation2DKernelPfPKfiiif_param_4];
	ld.param.f32 	%f6, [_Z17Variation2DKernelPfPKfiiif_param_5];
	cvta.to.global.u64 	%rd1, %rd3;
	mov.u32 	%r9, %ctaid.x;
	mov.u32 	%r10, %ntid.x;
	mov.u32 	%r11, %tid.x;
	mad.lo.s32 	%r1, %r9, %r10, %r11;
	mov.u32 	%r12, %ctaid.y;
	mov.u32 	%r13, %ntid.y;
	mov.u32 	%r14, %tid.y;
	mad.lo.s32 	%r15, %r12, %r13, %r14;
	setp.ge.s32 	%p1, %r1, %r7;
	setp.ge.s32 	%p2, %r15, %r8;
	or.pred  	%p3, %p1, %p2;
	@%p3 bra 	$L__BB0_6;
	mad.lo.s32 	%r3, %r8, %r1, %r15;
	mul.lo.s32 	%r4, %r3, %r6;
	mul.wide.s32 	%rd4, %r4, 4;
	add.s64 	%rd5, %rd1, %rd4;
	ld.global.f32 	%f1, [%rd5];
	setp.lt.s32 	%p4, %r1, 1;
	mov.f32 	%f15, 0f00000000;
	@%p4 bra 	$L__BB0_3;
	sub.s32 	%r16, %r3, %r8;
	mul.lo.s32 	%r17, %r16, %r6;
	mul.wide.s32 	%rd6, %r17, 4;
	add.s64 	%rd7, %rd1, %rd6;
	ld.global.f32 	%f8, [%rd7];
	sub.f32 	%f15, %f1, %f8;
$L__BB0_3:
	setp.eq.s32 	%p5, %r15, 0;
	mov.f32 	%f16, 0f00000000;
	@%p5 bra 	$L__BB0_5;
	sub.s32 	%r18, %r4, %r6;
	mul.wide.s32 	%rd8, %r18, 4;
	add.s64 	%rd9, %rd1, %rd8;
	ld.global.f32 	%f10, [%rd9];
	sub.f32 	%f16, %f1, %f10;
$L__BB0_5:
	mul.f32 	%f11, %f16, %f16;
	fma.rn.f32 	%f12, %f15, %f15, %f11;
	add.f32 	%f13, %f6, %f12;
	sqrt.rn.f32 	%f14, %f13;
	cvta.to.global.u64 	%rd10, %rd2;
	add.s64 	%rd12, %rd10, %rd4;
	st.global.f32 	[%rd12], %f14;
$L__BB0_6:
	ret;

}
	// .globl	_Z13TVSQS2DKernelPfS_PKfS1_iii
.visible .entry _Z13TVSQS2DKernelPfS_PKfS1_iii(
	.param .u64 .ptr .align 1 _Z13TVSQS2DKernelPfS_PKfS1_iii_param_0,
	.param .u64 .ptr .align 1 _Z13TVSQS2DKernelPfS_PKfS1_iii_param_1,
	.param .u64 .ptr .align 1 _Z13TVSQS2DKernelPfS_PKfS1_iii_param_2,
	.param .u64 .ptr .align 1 _Z13TVSQS2DKernelPfS_PKfS1_iii_param_3,
	.param .u32 _Z13TVSQS2DKernelPfS_PKfS1_iii_param_4,
	.param .u32 _Z13TVSQS2DKernelPfS_PKfS1_iii_param_5,
	.param .u32 _Z13TVSQS2DKernelPfS_PKfS1_iii_param_6
)
{
	.reg .pred 	%p<8>;
	.reg .b32 	%r<22>;
	.reg .b32 	%f<41>;
	.reg .b64 	%rd<25>;

	ld.param.u64 	%rd4, [_Z13TVSQS2DKernelPfS_PKfS1_iii_param_0];
	ld.param.u64 	%rd5, [_Z13TVSQS2DKernelPfS_PKfS1_iii_param_1];
	ld.param.u64 	%rd6, [_Z13TVSQS2DKernelPfS_PKfS1_iii_param_2];
	ld.param.u64 	%rd7, [_Z13TVSQS2DKernelPfS_PKfS1_iii_param_3];
	ld.param.u32 	%r5, [_Z13TVSQS2DKernelPfS_PKfS1_iii_param_4];
	ld.param.u32 	%r8, [_Z13TVSQS2DKernelPfS_PKfS1_iii_param_5];
	ld.param.u32 	%r7, [_Z13TVSQS2DKernelPfS_PKfS1_iii_param_6];
	cvta.to.global.u64 	%rd1, %rd7;
	mov.u32 	%r9, %ctaid.x;
	mov.u32 	%r10, %ntid.x;
	mov.u32 	%r11, %tid.x;
	mad.lo.s32 	%r1, %r9, %r10, %r11;
	mov.u32 	%r12, %ctaid.y;
	mov.u32 	%r13, %ntid.y;
	mov.u32 	%r14, %tid.y;
	mad.lo.s32 	%r15, %r12, %r13, %r14;
	setp.ge.s32 	%p1, %r1, %r5;
	setp.ge.s32 	%p2, %r15, %r8;
	or.pred  	%p3, %p1, %p2;
	@%p3 bra 	$L__BB1_10;
	cvta.to.global.u64 	%rd8, %rd6;
	mad.lo.s32 	%r3, %r8, %r1, %r15;
	mul.lo.s32 	%r4, %r3, %r7;
	mul.wide.s32 	%rd9, %r4, 4;
	add.s64 	%rd2, %rd1, %rd9;
	ld.global.f32 	%f1, [%rd2];
	add.s64 	%rd3, %rd8, %rd9;
	ld.global.f32 	%f2, [%rd3];
	setp.lt.s32 	%p4, %r1, 1;
	mov.f32 	%f35, 0f00000000;
	@%p4 bra 	$L__BB1_3;
	sub.s32 	%r16, %r3, %r8;
	mul.lo.s32 	%r17, %r16, %r7;
	mul.wide.s32 	%rd10, %r17, 4;
	add.s64 	%rd11, %rd1, %rd10;
	ld.global.f32 	%f16, [%rd11];
	sub.f32 	%f35, %f1, %f16;
$L__BB1_3:
	add.s32 	%r18, %r5, -1;
	setp.ge.s32 	%p5, %r1, %r18;
	mov.f32 	%f36, 0f00000000;
	mov.f32 	%f37, %f2;
	@%p5 bra 	$L__BB1_5;
	mul.lo.s32 	%r19, %r7, %r8;
	mul.wide.s32 	%rd12, %r19, 4;
	add.s64 	%rd13, %rd2, %rd12;
	ld.global.f32 	%f18, [%rd13];
	sub.f32 	%f36, %f1, %f18;
	add.s64 	%rd14, %rd3, %rd12;
	ld.global.f32 	%f37, [%rd14];
$L__BB1_5:
	setp.eq.s32 	%p6, %r15, 0;
	mov.f32 	%f38, 0f00000000;
	@%p6 bra 	$L__BB1_7;
	sub.s32 	%r20, %r4, %r7;
	mul.wide.s32 	%rd15, %r20, 4;
	add.s64 	%rd16, %rd1, %rd15;
	ld.global.f32 	%f20, [%rd16];
	sub.f32 	%f38, %f1, %f20;
$L__BB1_7:
	add.s32 	%r21, %r8, -1;
	setp.ge.u32 	%p7, %r15, %r21;
	mov.f32 	%f39, 0f00000000;
	mov.f32 	%f40, %f2;
	@%p7 bra 	$L__BB1_9;
	mul.wide.s32 	%rd17, %r7, 4;
	add.s64 	%rd18, %rd2, %rd17;
	ld.global.f32 	%f22, [%rd18];
	sub.f32 	%f39, %f1, %f22;
	add.s64 	%rd19, %rd3, %rd17;
	ld.global.f32 	%f40, [%rd19];
$L__BB1_9:
	add.f32 	%f23, %f35, %f38;
	div.rn.f32 	%f24, %f23, %f2;
	div.rn.f32 	%f25, %f36, %f37;
	add.f32 	%f26, %f25, %f24;
	div.rn.f32 	%f27, %f39, %f40;
	add.f32 	%f28, %f26, %f27;
	cvta.to.global.u64 	%rd20, %rd4;
	add.s64 	%rd22, %rd20, %rd9;
	st.global.f32 	[%rd22], %f28;
	mov.f32 	%f29, 0f40000000;
	div.rn.f32 	%f30, %f29, %f2;
	rcp.rn.f32 	%f31, %f37;
	add.f32 	%f32, %f30, %f31;
	rcp.rn.f32 	%f33, %f40;
	add.f32 	%f34, %f32, %f33;
	cvta.to.global.u64 	%rd23, %rd5;
	add.s64 	%rd24, %rd23, %rd9;
	st.global.f32 	[%rd24], %f34;
$L__BB1_10:
	ret;

}
	// .globl	_Z17Variation3DKernelPfPKfiiiif
.visible .entry _Z17Variation3DKernelPfPKfiiiif(
	.param .u64 .ptr .align 1 _Z17Variation3DKernelPfPKfiiiif_param_0,
	.param .u64 .ptr .align 1 _Z17Variation3DKernelPfPKfiiiif_param_1,
	.param .u32 _Z17Variation3DKernelPfPKfiiiif_param_2,
	.param .u32 _Z17Variation3DKernelPfPKfiiiif_param_3,
	.param .u32 _Z17Variation3DKernelPfPKfiiiif_param_4,
	.param .u32 _Z17Variation3DKernelPfPKfiiiif_param_5,
	.param .f32 _Z17Variation3DKernelPfPKfiiiif_param_6
)
{
	.reg .pred 	%p<9>;
	.reg .b32 	%r<28>;
	.reg .b32 	%f<23>;
	.reg .b64 	%rd<15>;

	ld.param.u64 	%rd2, [_Z17Variation3DKernelPfPKfiiiif_param_0];
	ld.param.u64 	%rd3, [_Z17Variation3DKernelPfPKfiiiif_param_1];
	ld.param.u32 	%r9, [_Z17Variation3DKernelPfPKfiiiif_param_2];
	ld.param.u32 	%r10, [_Z17Variation3DKernelPfPKfiiiif_param_3];
	ld.param.u32 	%r7, [_Z17Variation3DKernelPfPKfiiiif_param_4];
	ld.param.u32 	%r8, [_Z17Variation3DKernelPfPKfiiiif_param_5];
	ld.param.f32 	%f8, [_Z17Variation3DKernelPfPKfiiiif_param_6];
	cvta.to.global.u64 	%rd1, %rd3;
	mov.u32 	%r11, %ctaid.x;
	mov.u32 	%r12, %ntid.x;
	mov.u32 	%r13, %tid.x;
	mad.lo.s32 	%r1, %r11, %r12, %r13;
	mov.u32 	%r14, %ctaid.y;
	mov.u32 	%r15, %ntid.y;
	mov.u32 	%r16, %tid.y;
	mad.lo.s32 	%r17, %r14, %r15, %r16;
	mov.u32 	%r18, %ctaid.z;
	mov.u32 	%r19, %ntid.z;
	mov.u32 	%r20, %tid.z;
	mad.lo.s32 	%r3, %r18, %r19, %r20;
	setp.ge.s32 	%p1, %r1, %r9;
	setp.ge.s32 	%p2, %r17, %r10;
	or.pred  	%p3, %p1, %p2;
	setp.ge.s32 	%p4, %r3, %r7;
	or.pred  	%p5, %p3, %p4;
	@%p5 bra 	$L__BB2_8;
	mad.lo.s32 	%r21, %r10, %r1, %r17;
	mad.lo.s32 	%r4, %r21, %r7, %r3;
	mul.lo.s32 	%r5, %r4, %r8;
	mul.wide.s32 	%rd4, %r5, 4;
	add.s64 	%rd5, %rd1, %rd4;
	ld.global.f32 	%f1, [%rd5];
	setp.lt.s32 	%p6, %r1, 1;
	mov.f32 	%f20, 0f00000000;
	@%p6 bra 	$L__BB2_3;
	mul.lo.s32 	%r22, %r7, %r10;
	sub.s32 	%r23, %r4, %r22;
	mul.lo.s32 	%r24, %r23, %r8;
	mul.wide.s32 	%rd6, %r24, 4;
	add.s64 	%rd7, %rd1, %rd6;
	ld.global.f32 	%f10, [%rd7];
	sub.f32 	%f20, %f1, %f10;
$L__BB2_3:
	setp.eq.s32 	%p7, %r17, 0;
	mov.f32 	%f21, 0f00000000;
	@%p7 bra 	$L__BB2_5;
	sub.s32 	%r25, %r4, %r7;
	mul.lo.s32 	%r26, %r25, %r8;
	mul.wide.s32 	%rd8, %r26, 4;
	add.s64 	%rd9, %rd1, %rd8;
	ld.global.f32 	%f12, [%rd9];
	sub.f32 	%f21, %f1, %f12;
$L__BB2_5:
	setp.eq.s32 	%p8, %r3, 0;
	mov.f32 	%f22, 0f00000000;
	@%p8 bra 	$L__BB2_7;
	sub.s32 	%r27, %r5, %r8;
	mul.wide.s32 	%rd10, %r27, 4;
	add.s64 	%rd11, %rd1, %rd10;
	ld.global.f32 	%f14, [%rd11];
	sub.f32 	%f22, %f1, %f14;
$L__BB2_7:
	mul.f32 	%f15, %f21, %f21;
	fma.rn.f32 	%f16, %f20, %f20, %f15;
	fma.rn.f32 	%f17, %f22, %f22, %f16;
	add.f32 	%f18, %f8, %f17;
	sqrt.rn.f32 	%f19, %f18;
	cvta.to.global.u64 	%rd12, %rd2;
	add.s64 	%rd14, %rd12, %rd4;
	st.global.f32 	[%rd14], %f19;
$L__BB2_8:
	ret;

}
	// .globl	_Z13TVSQS3DKernelPfS_PKfS1_iiii
.visible .entry _Z13TVSQS3DKernelPfS_PKfS1_iiii(
	.param .u64 .ptr .align 1 _Z13TVSQS3DKernelPfS_PKfS1_iiii_param_0,
	.param .u64 .ptr .align 1 _Z13TVSQS3DKernelPfS_PKfS1_iiii_param_1,
	.param .u64 .ptr .align 1 _Z13TVSQS3DKernelPfS_PKfS1_iiii_param_2,
	.param .u64 .ptr .align 1 _Z13TVSQS3DKernelPfS_PKfS1_iiii_param_3,
	.param .u32 _Z13TVSQS3DKernelPfS_PKfS1_iiii_param_4,
	.param .u32 _Z13TVSQS3DKernelPfS_PKfS1_iiii_param_5,
	.param .u32 _Z13TVSQS3DKernelPfS_PKfS1_iiii_param_6,
	.param .u32 _Z13TVSQS3DKernelPfS_PKfS1_iiii_param_7
)
{
	.reg .pred 	%p<12>;
	.reg .b32 	%r<34>;
	.reg .b32 	%f<59>;
	.reg .b64 	%rd<30>;

	ld.param.u64 	%rd4, [_Z13TVSQS3DKernelPfS_PKfS1_iiii_param_0];
	ld.param.u64 	%rd5, [_Z13TVSQS3DKernelPfS_PKfS1_iiii_param_1];
	ld.param.u64 	%rd6, [_Z13TVSQS3DKernelPfS_PKfS1_iiii_param_2];
	ld.param.u64 	%rd7, [_Z13TVSQS3DKernelPfS_PKfS1_iiii_param_3];
	ld.param.u32 	%r6, [_Z13TVSQS3DKernelPfS_PKfS1_iiii_param_4];
	ld.param.u32 	%r10, [_Z13TVSQS3DKernelPfS_PKfS1_iiii_param_5];
	ld.param.u32 	%r8, [_Z13TVSQS3DKernelPfS_PKfS1_iiii_param_6];
	ld.param.u32 	%r9, [_Z13TVSQS3DKernelPfS_PKfS1_iiii_param_7];
	cvta.to.global.u64 	%rd1, %rd7;
	mov.u32 	%r11, %ctaid.x;
	mov.u32 	%r12, %ntid.x;
	mov.u32 	%r13, %tid.x;
	mad.lo.s32 	%r1, %r11, %r12, %r13;
	mov.u32 	%r14, %ctaid.y;
	mov.u32 	%r15, %ntid.y;
	mov.u32 	%r16, %tid.y;
	mad.lo.s32 	%r17, %r14, %r15, %r16;
	mov.u32 	%r18, %ctaid.z;
	mov.u32 	%r19, %ntid.z;
	mov.u32 	%r20, %tid.z;
	mad.lo.s32 	%r3, %r18, %r19, %r20;
	setp.ge.s32 	%p1, %r1, %r6;
	setp.ge.s32 	%p2, %r17, %r10;
	or.pred  	%p3, %p1, %p2;
	setp.ge.s32 	%p4, %r3, %r8;
	or.pred  	%p5, %p3, %p4;
	@%p5 bra 	$L__BB3_14;
	cvta.to.global.u64 	%rd8, %rd6;
	mad.lo.s32 	%r21, %r10, %r1, %r17;
	mad.lo.s32 	%r4, %r21, %r8, %r3;
	mul.lo.s32 	%r5, %r4, %r9;
	mul.wide.s32 	%rd9, %r5, 4;
	add.s64 	%rd2, %rd1, %rd9;
	ld.global.f32 	%f1, [%rd2];
	add.s64 	%rd3, %rd8, %rd9;
	ld.global.f32 	%f2, [%rd3];
	setp.lt.s32 	%p6, %r1, 1;
	mov.f32 	%f50, 0f00000000;
	@%p6 bra 	$L__BB3_3;
	mul.lo.s32 	%r22, %r8, %r10;
	sub.s32 	%r23, %r4, %r22;
	mul.lo.s32 	%r24, %r23, %r9;
	mul.wide.s32 	%rd10, %r24, 4;
	add.s64 	%rd11, %rd1, %rd10;
	ld.global.f32 	%f22, [%rd11];
	sub.f32 	%f50, %f1, %f22;
$L__BB3_3:
	add.s32 	%r25, %r6, -1;
	setp.ge.s32 	%p7, %r1, %r25;
	mov.f32 	%f51, 0f00000000;
	mov.f32 	%f52, %f2;
	@%p7 bra 	$L__BB3_5;
	mul.lo.s32 	%r26, %r8, %r10;
	mul.lo.s32 	%r27, %r26, %r9;
	mul.wide.s32 	%rd12, %r27, 4;
	add.s64 	%rd13, %rd2, %rd12;
	ld.global.f32 	%f24, [%rd13];
	sub.f32 	%f51, %f1, %f24;
	add.s64 	%rd14, %rd3, %rd12;
	ld.global.f32 	%f52, [%rd14];
$L__BB3_5:
	setp.eq.s32 	%p8, %r17, 0;
	mov.f32 	%f53, 0f00000000;
	@%p8 bra 	$L__BB3_7;
	sub.s32 	%r28, %r4, %r8;
	mul.lo.s32 	%r29, %r28, %r9;
	mul.wide.s32 	%rd15, %r29, 4;
	add.s64 	%rd16, %rd1, %rd15;
	ld.global.f32 	%f26, [%rd16];
	sub.f32 	%f53, %f1, %f26;
$L__BB3_7:
	add.s32 	%r30, %r10, -1;
	setp.ge.u32 	%p9, %r17, %r30;
	mov.f32 	%f54, 0f00000000;
	mov.f32 	%f55, %f2;
	@%p9 bra 	$L__BB3_9;
	mul.lo.s32 	%r31, %r9, %r8;
	mul.wide.s32 	%rd17, %r31, 4;
	add.s64 	%rd18, %rd2, %rd17;
	ld.global.f32 	%f28, [%rd18];
	sub.f32 	%f54, %f1, %f28;
	add.s64 	%rd19, %rd3, %rd17;
	ld.global.f32 	%f55, [%rd19];
$L__BB3_9:
	setp.eq.s32 	%p10, %r3, 0;
	mov.f32 	%f56, 0f00000000;
	@%p10 bra 	$L__BB3_11;
	sub.s32 	%r32, %r5, %r9;
	mul.wide.s32 	%rd20, %r32, 4;
	add.s64 	%rd21, %rd1, %rd20;
	ld.global.f32 	%f30, [%rd21];
	sub.f32 	%f56, %f1, %f30;
$L__BB3_11:
	add.s32 	%r33, %r8, -1;
	setp.ge.u32 	%p11, %r3, %r33;
	mov.f32 	%f57, 0f00000000;
	mov.f32 	%f58, %f2;
	@%p11 bra 	$L__BB3_13;
	mul.wide.s32 	%rd22, %r9, 4;
	add.s64 	%rd23, %rd2, %rd22;
	ld.global.f32 	%f32, [%rd23];
	sub.f32 	%f57, %f1, %f32;
	add.s64 	%rd24, %rd3, %rd22;
	ld.global.f32 	%f58, [%rd24];
$L__BB3_13:
	add.f32 	%f33, %f50, %f53;
	add.f32 	%f34, %f33, %f56;
	div.rn.f32 	%f35, %f34, %f2;
	div.rn.f32 	%f36, %f51, %f52;
	add.f32 	%f37, %f36, %f35;
	div.rn.f32 	%f38, %f54, %f55;
	add.f32 	%f39, %f38, %f37;
	div.rn.f32 	%f40, %f57, %f58;
	add.f32 	%f41, %f39, %f40;
	cvta.to.global.u64 	%rd25, %rd4;
	add.s64 	%rd27, %rd25, %rd9;
	st.global.f32 	[%rd27], %f41;
	mov.f32 	%f42, 0f40400000;
	div.rn.f32 	%f43, %f42, %f2;
	rcp.rn.f32 	%f44, %f52;
	add.f32 	%f45, %f43, %f44;
	rcp.rn.f32 	%f46, %f55;
	add.f32 	%f47, %f45, %f46;
	rcp.rn.f32 	%f48, %f58;
	add.f32 	%f49, %f47, %f48;
	cvta.to.global.u64 	%rd28, %rd5;
	add.s64 	%rd29, %rd28, %rd9;
	st.global.f32 	[%rd29], %f49;
$L__BB3_14:
	ret;

}


// ===== COMPILED SASS (sm_100) =====

	.target	sm_100

	.elftype	@"ET_EXEC"


//--------------------- .note.nv.tkinfo           --------------------------
	.section	.note.nv.tkinfo,"",@"SHT_NOTE"
	.sectionflags	@"SHF_NOTE_NV_TKINFO"
	.tkinfo
        /*0018*/ 	.word	0x00000002
        /*0030*/ 	.string	""
        /*0030*/ 	.string	"ptxas"
        /*0030*/ 	.string	"Cuda compilation tools, release 13.0, V13.0.88"
        /*0030*/ 	.string	"Build cuda_13.0.r13.0/compiler.36424714_0"
        /*0030*/ 	.string	"-arch sm_100 -m 64 "



//--------------------- .note.nv.cuinfo           --------------------------
	.section	.note.nv.cuinfo,"",@"SHT_NOTE"
	.sectionflags	@"SHF_NOTE_NV_CUINFO"
        /*0018*/ 	.short	0x0002
        /*001a*/ 	.short	0x0064
        /*001c*/ 	.short	0x0082
	.zero		2


//--------------------- .nv.info                  --------------------------
	.section	.nv.info,"",@"SHT_CUDA_INFO"
	.align	4


	//----- nvinfo : EIATTR_REGCOUNT
	.align		4
        /*0000*/ 	.byte	0x04, 0x2f
        /*0002*/ 	.short	(.L_1 - .L_0)
	.align		4
.L_0:
        /*0004*/ 	.word	index@(_Z17Variation2DKernelPfPKfiiif)
        /*0008*/ 	.word	0x0000000d


	//----- nvinfo : EIATTR_FRAME_SIZE
	.align		4
.L_1:
        /*000c*/ 	.byte	0x04, 0x11
        /*000e*/ 	.short	(.L_3 - .L_2)
	.align		4
.L_2:
        /*0010*/ 	.word	index@($__internal_5_$__cuda_sm20_sqrt_rn_f32_slowpath)
        /*0014*/ 	.word	0x00000000


	//----- nvinfo : EIATTR_FRAME_SIZE
	.align		4
.L_3:
        /*0018*/ 	.byte	0x04, 0x11
        /*001a*/ 	.short	(.L_5 - .L_4)
	.align		4
.L_4:
        /*001c*/ 	.word	index@(_Z17Variation2DKernelPfPKfiiif)
        /*0020*/ 	.word	0x00000000


	//----- nvinfo : EIATTR_REGCOUNT
	.align		4
.L_5:
        /*0024*/ 	.byte	0x04, 0x2f
        /*0026*/ 	.short	(.L_7 - .L_6)
	.align		4
.L_6:
        /*0028*/ 	.word	index@(_Z13TVSQS2DKernelPfS_PKfS1_iii)
        /*002c*/ 	.word	0x0000001a


	//----- nvinfo : EIATTR_FRAME_SIZE
	.align		4
.L_7:
        /*0030*/ 	.byte	0x04, 0x11
        /*0032*/ 	.short	(.L_9 - .L_8)
	.align		4
.L_8:
        /*0034*/ 	.word	index@($__internal_4_$__cuda_sm3x_div_rn_noftz_f32_slowpath)
        /*0038*/ 	.word	0x00000000


	//----- nvinfo : EIATTR_FRAME_SIZE
	.align		4
.L_9:
        /*003c*/ 	.byte	0x04, 0x11
        /*003e*/ 	.short	(.L_11 - .L_10)
	.align		4
.L_10:
        /*0040*/ 	.word	index@($__internal_3_$__cuda_sm20_rcp_rn_f32_slowpath)
        /*0044*/ 	.word	0x00000000


	//----- nvinfo : EIATTR_FRAME_SIZE
	.align		4
.L_11:
        /*0048*/ 	.byte	0x04, 0x11
        /*004a*/ 	.short	(.L_13 - .L_12)
	.align		4
.L_12:
        /*004c*/ 	.word	index@(_Z13TVSQS2DKernelPfS_PKfS1_iii)
        /*0050*/ 	.word	0x00000000


	//----- nvinfo : EIATTR_REGCOUNT
	.align		4
.L_13:
        /*0054*/ 	.byte	0x04, 0x2f
        /*0056*/ 	.short	(.L_15 - .L_14)
	.align		4
.L_14:
        /*0058*/ 	.word	index@(_Z17Variation3DKernelPfPKfiiiif)
        /*005c*/ 	.word	0x00000010


	//----- nvinfo : EIATTR_FRAME_SIZE
	.align		4
.L_15:
        /*0060*/ 	.byte	0x04, 0x11
        /*0062*/ 	.short	(.L_17 - .L_16)
	.align		4
.L_16:
        /*0064*/ 	.word	index@($__internal_2_$__cuda_sm20_sqrt_rn_f32_slowpath)
        /*0068*/ 	.word	0x00000000


	//----- nvinfo : EIATTR_FRAME_SIZE
	.align		4
.L_17:
        /*006c*/ 	.byte	0x04, 0x11
        /*006e*/ 	.short	(.L_19 - .L_18)
	.align		4
.L_18:
        /*0070*/ 	.word	index@(_Z17Variation3DKernelPfPKfiiiif)
        /*0074*/ 	.word	0x00000000


	//----- nvinfo : EIATTR_REGCOUNT
	.align		4
.L_19:
        /*0078*/ 	.byte	0x04, 0x2f
        /*007a*/ 	.short	(.L_21 - .L_20)
	.align		4
.L_20:
        /*007c*/ 	.word	index@(_Z13TVSQS3DKernelPfS_PKfS1_iiii)
        /*0080*/ 	.word	0x0000001e


	//----- nvinfo : EIATTR_FRAME_SIZE
	.align		4
.L_21:
        /*0084*/ 	.byte	0x04, 0x11
        /*0086*/ 	.short	(.L_23 - .L_22)
	.align		4
.L_22:
        /*0088*/ 	.word	index@($__internal_1_$__cuda_sm3x_div_rn_noftz_f32_slowpath)
        /*008c*/ 	.word	0x00000000


	//----- nvinfo : EIATTR_FRAME_SIZE
	.align		4
.L_23:
        /*0090*/ 	.byte	0x04, 0x11
        /*0092*/ 	.short	(.L_25 - .L_24)
	.align		4
.L_24:
        /*0094*/ 	.word	index@($__internal_0_$__cuda_sm20_rcp_rn_f32_slowpath)
        /*0098*/ 	.word	0x00000000


	//----- nvinfo : EIATTR_FRAME_SIZE
	.align		4
.L_25:
        /*009c*/ 	.byte	0x04, 0x11
        /*009e*/ 	.short	(.L_27 - .L_26)
	.align		4
.L_26:
        /*00a0*/ 	.word	index@(_Z13TVSQS3DKernelPfS_PKfS1_iiii)
        /*00a4*/ 	.word	0x00000000


	//----- nvinfo : EIATTR_MIN_STACK_SIZE
	.align		4
.L_27:
        /*00a8*/ 	.byte	0x04, 0x12
        /*00aa*/ 	.short	(.L_29 - .L_28)
	.align		4
.L_28:
        /*00ac*/ 	.word	index@(_Z13TVSQS3DKernelPfS_PKfS1_iiii)
        /*00b0*/ 	.word	0x00000000


	//----- nvinfo : EIATTR_MIN_STACK_SIZE
	.align		4
.L_29:
        /*00b4*/ 	.byte	0x04, 0x12
        /*00b6*/ 	.short	(.L_31 - .L_30)
	.align		4
.L_30:
        /*00b8*/ 	.word	index@(_Z17Variation3DKernelPfPKfiiiif)
        /*00bc*/ 	.word	0x00000000


	//----- nvinfo : EIATTR_MIN_STACK_SIZE
	.align		4
.L_31:
        /*00c0*/ 	.byte	0x04, 0x12
        /*00c2*/ 	.short	(.L_33 - .L_32)
	.align		4
.L_32:
        /*00c4*/ 	.word	index@(_Z13TVSQS2DKernelPfS_PKfS1_iii)
        /*00c8*/ 	.word	0x00000000


	//----- nvinfo : EIATTR_MIN_STACK_SIZE
	.align		4
.L_33:
        /*00cc*/ 	.byte	0x04, 0x12
        /*00ce*/ 	.short	(.L_35 - .L_34)
	.align		4
.L_34:
        /*00d0*/ 	.word	index@(_Z17Variation2DKernelPfPKfiiif)
        /*00d4*/ 	.word	0x00000000
.L_35:


//--------------------- .nv.compat                --------------------------
	.section	.nv.compat,"",@"SHT_CUDA_COMPAT_INFO"
	.align	4
        /*0000*/ 	.byte	0x02, 0x09, 0x00, 0x00, 0x02, 0x02, 0x01, 0x00, 0x02, 0x05, 0x05, 0x00, 0x03, 0x07, 0x01, 0x01
        /*0010*/ 	.byte	0x02, 0x03, 0x00, 0x00, 0x02, 0x06, 0x01, 0x00, 0x04, 0x0b, 0x08, 0x00, 0x01, 0x00, 0x00, 0x00
        /*0020*/ 	.byte	0x00, 0x00, 0x00, 0x00


//--------------------- .nv.info._Z13TVSQS3DKernelPfS_PKfS1_iiii --------------------------
	.section	.nv.info._Z13TVSQS3DKernelPfS_PKfS1_iiii,"",@"SHT_CUDA_INFO"
	.sectionflags	@""
	.align	4


	//----- nvinfo : EIATTR_CUDA_API_VERSION
	.align		4
        /*0000*/ 	.byte	0x04, 0x37
        /*0002*/ 	.short	(.L_37 - .L_36)
.L_36:
        /*0004*/ 	.word	0x00000082


	//----- nvinfo : EIATTR_KPARAM_INFO
	.align		4
.L_37:
        /*0008*/ 	.byte	0x04, 0x17
        /*000a*/ 	.short	(.L_39 - .L_38)
.L_38:
        /*000c*/ 	.word	0x00000000
        /*0010*/ 	.short	0x0007
        /*0012*/ 	.short	0x002c
        /*0014*/ 	.byte	0x00, 0xf0, 0x11, 0x00


	//----- nvinfo : EIATTR_KPARAM_INFO
	.align		4
.L_39:
        /*0018*/ 	.byte	0x04, 0x17
        /*001a*/ 	.short	(.L_41 - .L_40)
.L_40:
        /*001c*/ 	.word	0x00000000
        /*0020*/ 	.short	0x0006
        /*0022*/ 	.short	0x0028
        /*0024*/ 	.byte	0x00, 0xf0, 0x11, 0x00


	//----- nvinfo : EIATTR_KPARAM_INFO
	.align		4
.L_41:
        /*0028*/ 	.byte	0x04, 0x17
        /*002a*/ 	.short	(.L_43 - .L_42)
.L_42:
        /*002c*/ 	.word	0x00000000
        /*0030*/ 	.short	0x0005
        /*0032*/ 	.short	0x0024
        /*0034*/ 	.byte	0x00, 0xf0, 0x11, 0x00


	//----- nvinfo : EIATTR_KPARAM_INFO
	.align		4
.L_43:
        /*0038*/ 	.byte	0x04, 0x17
        /*003a*/ 	.short	(.L_45 - .L_44)
.L_44:
        /*003c*/ 	.word	0x00000000
        /*0040*/ 	.short	0x0004
        /*0042*/ 	.short	0x0020
        /*0044*/ 	.byte	0x00, 0xf0, 0x11, 0x00


	//----- nvinfo : EIATTR_KPARAM_INFO
	.align		4
.L_45:
        /*0048*/ 	.byte	0x04, 0x17
        /*004a*/ 	.short	(.L_47 - .L_46)
.L_46:
        /*004c*/ 	.word	0x00000000
        /*0050*/ 	.short	0x0003
        /*0052*/ 	.short	0x0018
        /*0054*/ 	.byte	0x00, 0xf5, 0x21, 0x00


	//----- nvinfo : EIATTR_KPARAM_INFO
	.align		4
.L_47:
        /*0058*/ 	.byte	0x04, 0x17
        /*005a*/ 	.short	(.L_49 - .L_48)
.L_48:
        /*005c*/ 	.word	0x00000000
        /*0060*/ 	.short	0x0002
        /*0062*/ 	.short	0x0010
        /*0064*/ 	.byte	0x00, 0xf5, 0x21, 0x00


	//----- nvinfo : EIATTR_KPARAM_INFO
	.align		4
.L_49:
        /*0068*/ 	.byte	0x04, 0x17
        /*006a*/ 	.short	(.L_51 - .L_50)
.L_50:
        /*006c*/ 	.word	0x00000000
        /*0070*/ 	.short	0x0001
        /*0072*/ 	.short	0x0008
        /*0074*/ 	.byte	0x00, 0xf5, 0x21, 0x00


	//----- nvinfo : EIATTR_KPARAM_INFO
	.align		4
.L_51:
        /*0078*/ 	.byte	0x04, 0x17
        /*007a*/ 	.short	(.L_53 - .L_52)
.L_52:
        /*007c*/ 	.word	0x00000000
        /*0080*/ 	.short	0x0000
        /*0082*/ 	.short	0x0000
        /*0084*/ 	.byte	0x00, 0xf5, 0x21, 0x00


	//----- nvinfo : EIATTR_SPARSE_MMA_MASK
	.align		4
.L_53:
        /*0088*/ 	.byte	0x03, 0x50
        /*008a*/ 	.short	0x0000


	//----- nvinfo : EIATTR_MAXREG_COUNT
	.align		4
        /*008c*/ 	.byte	0x03, 0x1b
        /*008e*/ 	.short	0x00ff


	//----- nvinfo : EIATTR_MERCURY_ISA_VERSION
	.align		4
        /*0090*/ 	.byte	0x03, 0x5f
        /*0092*/ 	.short	0x0101


	//----- nvinfo : EIATTR_VRC_CTA_INIT_COUNT
	.align		4
        /*0094*/ 	.byte	0x02, 0x4a
	.zero		1
	.zero		1


	//----- nvinfo : EIATTR_EXIT_INSTR_OFFSETS
	.align		4
        /*0098*/ 	.byte	0x04, 0x1c
        /*009a*/ 	.short	(.L_55 - .L_54)


	//   ....[0]....
.L_54:
        /*009c*/ 	.word	0x00000120


	//   ....[1]....
        /*00a0*/ 	.word	0x00000d30


	//----- nvinfo : EIATTR_CRS_STACK_SIZE
	.align		4
.L_55:
        /*00a4*/ 	.byte	0x04, 0x1e
        /*00a6*/ 	.short	(.L_57 - .L_56)
.L_56:
        /*00a8*/ 	.word	0x00000000


	//----- nvinfo : EIATTR_CBANK_PARAM_SIZE
	.align		4
.L_57:
        /*00ac*/ 	.byte	0x03, 0x19
        /*00ae*/ 	.short	0x0030


	//----- nvinfo : EIATTR_PARAM_CBANK
	.align		4
        /*00b0*/ 	.byte	0x04, 0x0a
        /*00b2*/ 	.short	(.L_59 - .L_58)
	.align		4
.L_58:
        /*00b4*/ 	.word	index@(.nv.constant0._Z13TVSQS3DKernelPfS_PKfS1_iiii)
        /*00b8*/ 	.short	0x0380
        /*00ba*/ 	.short	0x0030


	//----- nvinfo : EIATTR_SW_WAR
	.align		4
.L_59:
        /*00bc*/ 	.byte	0x04, 0x36
        /*00be*/ 	.short	(.L_61 - .L_60)
.L_60:
        /*00c0*/ 	.word	0x00000008
.L_61:


//--------------------- .nv.info._Z17Variation3DKernelPfPKfiiiif --------------------------
	.section	.nv.info._Z17Variation3DKernelPfPKfiiiif,"",@"SHT_CUDA_INFO"
	.sectionflags	@""
	.align	4


	//----- nvinfo : EIATTR_CUDA_API_VERSION
	.align		4
        /*0000*/ 	.byte	0x04, 0x37
        /*0002*/ 	.short	(.L_63 - .L_62)
.L_62:
        /*0004*/ 	.word	0x00000082


	//----- nvinfo : EIATTR_KPARAM_INFO
	.align		4
.L_63:
        /*0008*/ 	.byte	0x04, 0x17
        /*000a*/ 	.short	(.L_65 - .L_64)
.L_64:
        /*000c*/ 	.word	0x00000000
        /*0010*/ 	.short	0x0006
        /*0012*/ 	.short	0x0020
        /*0014*/ 	.byte	0x00, 0xf0, 0x11, 0x00


	//----- nvinfo : EIATTR_KPARAM_INFO
	.align		4
.L_65:
        /*0018*/ 	.byte	0x04, 0x17
        /*001a*/ 	.short	(.L_67 - .L_66)
.L_66:
        /*001c*/ 	.word	0x00000000
        /*0020*/ 	.short	0x0005
        /*0022*/ 	.short	0x001c
        /*0024*/ 	.byte	0x00, 0xf0, 0x11, 0x00


	//----- nvinfo : EIATTR_KPARAM_INFO
	.align		4
.L_67:
        /*0028*/ 	.byte	0x04, 0x17
        /*002a*/ 	.short	(.L_69 - .L_68)
.L_68:
        /*002c*/ 	.word	0x00000000
        /*0030*/ 	.short	0x0004
        /*0032*/ 	.short	0x0018
        /*0034*/ 	.byte	0x00, 0xf0, 0x11, 0x00


	//----- nvinfo : EIATTR_KPARAM_INFO
	.align		4
.L_69:
        /*0038*/ 	.byte	0x04, 0x17
        /*003a*/ 	.short	(.L_71 - .L_70)
.L_70:
        /*003c*/ 	.word	0x00000000
        /*0040*/ 	.short	0x0003
        /*0042*/ 	.short	0x0014
        /*0044*/ 	.byte	0x00, 0xf0, 0x11, 0x00


	//----- nvinfo : EIATTR_KPARAM_INFO
	.align		4
.L_71:
        /*0048*/ 	.byte	0x04, 0x17
        /*004a*/ 	.short	(.L_73 - .L_72)
.L_72:
        /*004c*/ 	.word	0x00000000
        /*0050*/ 	.short	0x0002
        /*0052*/ 	.short	0x0010
        /*0054*/ 	.byte	0x00, 0xf0, 0x11, 0x00


	//----- nvinfo : EIATTR_KPARAM_INFO
	.align		4
.L_73:
        /*0058*/ 	.byte	0x04, 0x17
        /*005a*/ 	.short	(.L_75 - .L_74)
.L_74:
        /*005c*/ 	.word	0x00000000
        /*0060*/ 	.short	0x0001
        /*0062*/ 	.short	0x0008
        /*0064*/ 	.byte	0x00, 0xf5, 0x21, 0x00


	//----- nvinfo : EIATTR_KPARAM_INFO
	.align		4
.L_75:
        /*0068*/ 	.byte	0x04, 0x17
        /*006a*/ 	.short	(.L_77 - .L_76)
.L_76:
        /*006c*/ 	.word	0x00000000
        /*0070*/ 	.short	0x0000
        /*0072*/ 	.short	0x0000
        /*0074*/ 	.byte	0x00, 0xf5, 0x21, 0x00


	//----- nvinfo : EIATTR_SPARSE_MMA_MASK
	.align		4
.L_77:
        /*0078*/ 	.byte	0x03, 0x50
        /*007a*/ 	.short	0x0000


	//----- nvinfo : EIATTR_MAXREG_COUNT
	.align		4
        /*007c*/ 	.byte	0x03, 0x1b
        /*007e*/ 	.short	0x00ff


	//----- nvinfo : EIATTR_MERCURY_ISA_VERSION
	.align		4
        /*0080*/ 	.byte	0x03, 0x5f
        /*0082*/ 	.short	0x0101


	//----- nvinfo : EIATTR_VRC_CTA_INIT_COUNT
	.align		4
        /*0084*/ 	.byte	0x02, 0x4a
	.zero		1
	.zero		1


	//----- nvinfo : EIATTR_EXIT_INSTR_OFFSETS
	.align		4
        /*0088*/ 	.byte	0x04, 0x1c
        /*008a*/ 	.short	(.L_79 - .L_78)


	//   ....[0]....
.L_78:
        /*008c*/ 	.word	0x00000120


	//   ....[1]....
        /*0090*/ 	.word	0x00000450


	//----- nvinfo : EIATTR_CRS_STACK_SIZE
	.align		4
.L_79:
        /*0094*/ 	.byte	0x04, 0x1e
        /*0096*/ 	.short	(.L_81 - .L_80)
.L_80:
        /*0098*/ 	.word	0x00000000


	//----- nvinfo : EIATTR_CBANK_PARAM_SIZE
	.align		4
.L_81:
        /*009c*/ 	.byte	0x03, 0x19
        /*009e*/ 	.short	0x0024


	//----- nvinfo : EIATTR_PARAM_CBANK
	.align		4
        /*00a0*/ 	.byte	0x04, 0x0a
        /*00a2*/ 	.short	(.L_83 - .L_82)
	.align		4
.L_82:
        /*00a4*/ 	.word	index@(.nv.constant0._Z17Variation3DKernelPfPKfiiiif)
        /*00a8*/ 	.short	0x0380
        /*00aa*/ 	.short	0x0024


	//----- nvinfo : EIATTR_SW_WAR
	.align		4
.L_83:
        /*00ac*/ 	.byte	0x04, 0x36
        /*00ae*/ 	.short	(.L_85 - .L_84)
.L_84:
        /*00b0*/ 	.word	0x00000008
.L_85:


//--------------------- .nv.info._Z13TVSQS2DKernelPfS_PKfS1_iii --------------------------
	.section	.nv.info._Z13TVSQS2DKernelPfS_PKfS1_iii,"",@"SHT_CUDA_INFO"
	.sectionflags	@""
	.align	4


	//----- nvinfo : EIATTR_CUDA_API_VERSION
	.align		4
        /*0000*/ 	.byte	0x04, 0x37
        /*0002*/ 	.short	(.L_87 - .L_86)
.L_86:
        /*0004*/ 	.word	0x00000082


	//----- nvinfo : EIATTR_KPARAM_INFO
	.align		4
.L_87:
        /*0008*/ 	.byte	0x04, 0x17
        /*000a*/ 	.short	(.L_89 - .L_88)
.L_88:
        /*000c*/ 	.word	0x00000000
        /*0010*/ 	.short	0x0006
        /*0012*/ 	.short	0x0028
        /*0014*/ 	.byte	0x00, 0xf0, 0x11, 0x00


	//----- nvinfo : EIATTR_KPARAM_INFO
	.align		4
.L_89:
        /*0018*/ 	.byte	0x04, 0x17
        /*001a*/ 	.short	(.L_91 - .L_90)
.L_90:
        /*001c*/ 	.word	0x00000000
        /*0020*/ 	.short	0x0005
        /*0022*/ 	.short	0x0024
        /*0024*/ 	.byte	0x00, 0xf0, 0x11, 0x00


	//----- nvinfo : EIATTR_KPARAM_INFO
	.align		4
.L_91:
        /*0028*/ 	.byte	0x04, 0x17
        /*002a*/ 	.short	(.L_93 - .L_92)
.L_92:
        /*002c*/ 	.word	0x00000000
        /*0030*/ 	.short	0x0004
        /*0032*/ 	.short	0x0020
        /*0034*/ 	.byte	0x00, 0xf0, 0x11, 0x00


	//----- nvinfo : EIATTR_KPARAM_INFO
	.align		4
.L_93:
        /*0038*/ 	.byte	0x04, 0x17
        /*003a*/ 	.short	(.L_95 - .L_94)
.L_94:
        /*003c*/ 	.word	0x00000000
        /*0040*/ 	.short	0x0003
        /*0042*/ 	.short	0x0018
        /*0044*/ 	.byte	0x00, 0xf5, 0x21, 0x00


	//----- nvinfo : EIATTR_KPARAM_INFO
	.align		4
.L_95:
        /*0048*/ 	.byte	0x04, 0x17
        /*004a*/ 	.short	(.L_97 - .L_96)
.L_96:
        /*004c*/ 	.word	0x00000000
        /*0050*/ 	.short	0x0002
        /*0052*/ 	.short	0x0010
        /*0054*/ 	.byte	0x00, 0xf5, 0x21, 0x00


	//----- nvinfo : EIATTR_KPARAM_INFO
	.align		4
.L_97:
        /*0058*/ 	.byte	0x04, 0x17
        /*005a*/ 	.short	(.L_99 - .L_98)
.L_98:
        /*005c*/ 	.word	0x00000000
        /*0060*/ 	.short	0x0001
        /*0062*/ 	.short	0x0008
        /*0064*/ 	.byte	0x00, 0xf5, 0x21, 0x00


	//----- nvinfo : EIATTR_KPARAM_INFO
	.align		4
.L_99:
        /*0068*/ 	.byte	0x04, 0x17
        /*006a*/ 	.short	(.L_101 - .L_100)
.L_100:
        /*006c*/ 	.word	0x00000000
        /*0070*/ 	.short	0x0000
        /*0072*/ 	.short	0x0000
        /*0074*/ 	.byte	0x00, 0xf5, 0x21, 0x00


	//----- nvinfo : EIATTR_SPARSE_MMA_MASK
	.align		4
.L_101:
        /*0078*/ 	.byte	0x03, 0x50
        /*007a*/ 	.short	0x0000


	//----- nvinfo : EIATTR_MAXREG_COUNT
	.align		4
        /*007c*/ 	.byte	0x03, 0x1b
        /*007e*/ 	.short	0x00ff


	//----- nvinfo : EIATTR_MERCURY_ISA_VERSION
	.align		4
        /*0080*/ 	.byte	0x03, 0x5f
        /*0082*/ 	.short	0x0101


	//----- nvinfo : EIATTR_VRC_CTA_INIT_COUNT
	.align		4
        /*0084*/ 	.byte	0x02, 0x4a
	.zero		1
	.zero		1


	//----- nvinfo : EIATTR_EXIT_INSTR_OFFSETS
	.align		4
        /*0088*/ 	.byte	0x04, 0x1c
        /*008a*/ 	.short	(.L_103 - .L_102)


	//   ....[0]....
.L_102:
        /*008c*/ 	.word	0x000000c0


	//   ....[1]....
        /*0090*/ 	.word	0x00000990


	//----- nvinfo : EIATTR_CRS_STACK_SIZE
	.align		4
.L_103:
        /*0094*/ 	.byte	0x04, 0x1e
        /*0096*/ 	.short	(.L_105 - .L_104)
.L_104:
        /*0098*/ 	.word	0x00000000


	//----- nvinfo : EIATTR_CBANK_PARAM_SIZE
	.align		4
.L_105:
        /*009c*/ 	.byte	0x03, 0x19
        /*009e*/ 	.short	0x002c


	//----- nvinfo : EIATTR_PARAM_CBANK
	.align		4
        /*00a0*/ 	.byte	0x04, 0x0a
        /*00a2*/ 	.short	(.L_107 - .L_106)
	.align		4
.L_106:
        /*00a4*/ 	.word	index@(.nv.constant0._Z13TVSQS2DKernelPfS_PKfS1_iii)
        /*00a8*/ 	.short	0x0380
        /*00aa*/ 	.short	0x002c


	//----- nvinfo : EIATTR_SW_WAR
	.align		4
.L_107:
        /*00ac*/ 	.byte	0x04, 0x36
        /*00ae*/ 	.short	(.L_109 - .L_108)
.L_108:
        /*00b0*/ 	.word	0x00000008
.L_109:


//--------------------- .nv.info._Z17Variation2DKernelPfPKfiiif --------------------------
	.section	.nv.info._Z17Variation2DKernelPfPKfiiif,"",@"SHT_CUDA_INFO"
	.sectionflags	@""
	.align	4


	//----- nvinfo : EIATTR_CUDA_API_VERSION
	.align		4
        /*0000*/ 	.byte	0x04, 0x37
        /*0002*/ 	.short	(.L_111 - .L_110)
.L_110:
        /*0004*/ 	.word	0x00000082


	//----- nvinfo : EIATTR_KPARAM_INFO
	.align		4
.L_111:
        /*0008*/ 	.byte	0x04, 0x17
        /*000a*/ 	.short	(.L_113 - .L_112)
.L_112:
        /*000c*/ 	.word	0x00000000
        /*0010*/ 	.short	0x0005
        /*0012*/ 	.short	0x001c
        /*0014*/ 	.byte	0x00, 0xf0, 0x11, 0x00


	//----- nvinfo : EIATTR_KPARAM_INFO
	.align		4
.L_113:
        /*0018*/ 	.byte	0x04, 0x17
        /*001a*/ 	.short	(.L_115 - .L_114)
.L_114:
        /*001c*/ 	.word	0x00000000
        /*0020*/ 	.short	0x0004
        /*0022*/ 	.short	0x0018
        /*0024*/ 	.byte	0x00, 0xf0, 0x11, 0x00


	//----- nvinfo : EIATTR_KPARAM_INFO
	.align		4
.L_115:
        /*0028*/ 	.byte	0x04, 0x17
        /*002a*/ 	.short	(.L_117 - .L_116)
.L_116:
        /*002c*/ 	.word	0x00000000
        /*0030*/ 	.short	0x0003
        /*0032*/ 	.short	0x0014
        /*0034*/ 	.byte	0x00, 0xf0, 0x11, 0x00


	//----- nvinfo : EIATTR_KPARAM_INFO
	.align		4
.L_117:
        /*0038*/ 	.byte	0x04, 0x17
        /*003a*/ 	.short	(.L_119 - .L_118)
.L_118:
        /*003c*/ 	.word	0x00000000
        /*0040*/ 	.short	0x0002
        /*0042*/ 	.short	0x0010
        /*0044*/ 	.byte	0x00, 0xf0, 0x11, 0x00


	//----- nvinfo : EIATTR_KPARAM_INFO
	.align		4
.L_119:
        /*0048*/ 	.byte	0x04, 0x17
        /*004a*/ 	.short	(.L_121 - .L_120)
.L_120:
        /*004c*/ 	.word	0x00000000
        /*0050*/ 	.short	0x0001
        /*0052*/ 	.short	0x0008
        /*0054*/ 	.byte	0x00, 0xf5, 0x21, 0x00


	//----- nvinfo : EIATTR_KPARAM_INFO
	.align		4
.L_121:
        /*0058*/ 	.byte	0x04, 0x17
        /*005a*/ 	.short	(.L_123 - .L_122)
.L_122:
        /*005c*/ 	.word	0x00000000
        /*0060*/ 	.short	0x0000
        /*0062*/ 	.short	0x0000
        /*0064*/ 	.byte	0x00, 0xf5, 0x21, 0x00


	//----- nvinfo : EIATTR_SPARSE_MMA_MASK
	.align		4
.L_123:
        /*0068*/ 	.byte	0x03, 0x50
        /*006a*/ 	.short	0x0000


	//----- nvinfo : EIATTR_MAXREG_COUNT
	.align		4
        /*006c*/ 	.byte	0x03, 0x1b
        /*006e*/ 	.short	0x00ff


	//----- nvinfo : EIATTR_MERCURY_ISA_VERSION
	.align		4
        /*0070*/ 	.byte	0x03, 0x5f
        /*0072*/ 	.short	0x0101


	//----- nvinfo : EIATTR_VRC_CTA_INIT_COUNT
	.align		4
        /*0074*/ 	.byte	0x02, 0x4a
	.zero		1
	.zero		1


	//----- nvinfo : EIATTR_EXIT_INSTR_OFFSETS
	.align		4
        /*0078*/ 	.byte	0x04, 0x1c
        /*007a*/ 	.short	(.L_125 - .L_124)


	//   ....[0]....
.L_124:
        /*007c*/ 	.word	0x000000c0


	//   ....[1]....
        /*0080*/ 	.word	0x00000360


	//----- nvinfo : EIATTR_CRS_STACK_SIZE
	.align		4
.L_125:
        /*0084*/ 	.byte	0x04, 0x1e
        /*0086*/ 	.short	(.L_127 - .L_126)
.L_126:
        /*0088*/ 	.word	0x00000000


	//----- nvinfo : EIATTR_CBANK_PARAM_SIZE
	.align		4
.L_127:
        /*008c*/ 	.byte	0x03, 0x19
        /*008e*/ 	.short	0x0020


	//----- nvinfo : EIATTR_PARAM_CBANK
	.align		4
        /*0090*/ 	.byte	0x04, 0x0a
        /*0092*/ 	.short	(.L_129 - .L_128)
	.align		4
.L_128:
        /*0094*/ 	.word	index@(.nv.constant0._Z17Variation2DKernelPfPKfiiif)
        /*0098*/ 	.short	0x0380
        /*009a*/ 	.short	0x0020


	//----- nvinfo : EIATTR_SW_WAR
	.align		4
.L_129:
        /*009c*/ 	.byte	0x04, 0x36
        /*009e*/ 	.short	(.L_131 - .L_130)
.L_130:
        /*00a0*/ 	.word	0x00000008
.L_131:


//--------------------- .nv.callgraph             --------------------------
	.section	.nv.callgraph,"",@"SHT_CUDA_CALLGRAPH"
	.align	4
	.sectionentsize	8
	.align		4
        /*0000*/ 	.word	0x00000000
	.align		4
        /*0004*/ 	.word	0xffffffff
	.align		4
        /*0008*/ 	.word	0x00000000
	.align		4
        /*000c*/ 	.word	0xfffffffe
	.align		4
        /*0010*/ 	.word	0x00000000
	.align		4
        /*0014*/ 	.word	0xfffffffd
	.align		4
        /*0018*/ 	.word	0x00000000
	.align		4
        /*001c*/ 	.word	0xfffffffc


//--------------------- .text._Z13TVSQS3DKernelPfS_PKfS1_iiii --------------------------
	.section	.text._Z13TVSQS3DKernelPfS_PKfS1_iiii,"ax",@progbits
	.align	128
        .global         _Z13TVSQS3DKernelPfS_PKfS1_iiii
        .type           _Z13TVSQS3DKernelPfS_PKfS1_iiii,@function
        .size           _Z13TVSQS3DKernelPfS_PKfS1_iiii,(.L_x_76 - _Z13TVSQS3DKernelPfS_PKfS1_iiii)
        .other          _Z13TVSQS3DKernelPfS_PKfS1_iiii,@"STO_CUDA_ENTRY STV_DEFAULT"
_Z13TVSQS3DKernelPfS_PKfS1_iiii:
.text._Z13TVSQS3DKernelPfS_PKfS1_iiii:
[----:B------:R-:W-:Y:S01]  /*0000*/  LDC R1, c[0x0][0x37c] ;  /* 0x0000df00ff017b82 */ /* 0x000fe20000000800 */
[----:B------:R-:W0:Y:S07]  /*0010*/  S2R R4, SR_TID.Y ;  /* 0x0000000000047919 */ /* 0x000e2e0000002200 */
[----:B------:R-:W1:Y:S01]  /*0020*/  LDC R2, c[0x0][0x360] ;  /* 0x0000d800ff027b82 */ /* 0x000e620000000800 */
[----:B------:R-:W2:Y:S01]  /*0030*/  LDCU.64 UR4, c[0x0][0x3a0] ;  /* 0x00007400ff0477ac */ /* 0x000ea20008000a00 */
[----:B------:R-:W1:Y:S01]  /*0040*/  S2R R5, SR_TID.X ;  /* 0x0000000000057919 */ /* 0x000e620000002100 */
[----:B------:R-:W3:Y:S05]  /*0050*/  S2R R6, SR_TID.Z ;  /* 0x0000000000067919 */ /* 0x000eea0000002300 */
[----:B------:R-:W0:Y:S08]  /*0060*/  S2UR UR7, SR_CTAID.Y ;  /* 0x00000000000779c3 */ /* 0x000e300000002600 */
[----:B------:R-:W0:Y:S08]  /*0070*/  LDC R3, c[0x0][0x364] ;  /* 0x0000d900ff037b82 */ /* 0x000e300000000800 */
[----:B------:R-:W1:Y:S08]  /*0080*/  S2UR UR6, SR_CTAID.X ;  /* 0x00000000000679c3 */ /* 0x000e700000002500 */
[----:B------:R-:W3:Y:S08]  /*0090*/  S2UR UR8, SR_CTAID.Z ;  /* 0x00000000000879c3 */ /* 0x000ef00000002700 */
[----:B------:R-:W3:Y:S01]  /*00a0*/  LDC R11, c[0x0][0x368] ;  /* 0x0000da00ff0b7b82 */ /* 0x000ee20000000800 */
[----:B0-----:R-:W-:-:S05]  /*00b0*/  IMAD R3, R3, UR7, R4 ;  /* 0x0000000703037c24 */ /* 0x001fca000f8e0204 */
[----:B--2---:R-:W-:Y:S02]  /*00c0*/  ISETP.GE.AND P0, PT, R3, UR5, PT ;  /* 0x0000000503007c0c */ /* 0x004fe4000bf06270 */
[----:B------:R-:W0:Y:S01]  /*00d0*/  LDC R0, c[0x0][0x3a8] ;  /* 0x0000ea00ff007b82 */ /* 0x000e220000000800 */
[----:B-1----:R-:W-:-:S05]  /*00e0*/  IMAD R2, R2, UR6, R5 ;  /* 0x0000000602027c24 */ /* 0x002fca000f8e0205 */
[----:B------:R-:W-:Y:S01]  /*00f0*/  ISETP.GE.OR P0, PT, R2, UR4, P0 ;  /* 0x0000000402007c0c */ /* 0x000fe20008706670 */
[----:B---3--:R-:W-:-:S05]  /*0100*/  IMAD R11, R11, UR8, R6 ;  /* 0x000000080b0b7c24 */ /* 0x008fca000f8e0206 */
[----:B0-----:R-:W-:-:S13]  /*0110*/  ISETP.GE.OR P0, PT, R11, R0, P0 ;  /* 0x000000000b00720c */ /* 0x001fda0000706670 */
[----:B------:R-:W-:Y:S05]  /*0120*/  @P0 EXIT ;  /* 0x000000000000094d */ /* 0x000fea0003800000 */
[----:B------:R-:W0:Y:S01]  /*0130*/  LDC R13, c[0x0][0x3ac] ;  /* 0x0000eb00ff0d7b82 */ /* 0x000e220000000800 */
[C---:B------:R-:W-:Y:S01]  /*0140*/  ISETP.GE.AND P3, PT, R2.reuse, 0x1, PT ;  /* 0x000000010200780c */ /* 0x040fe20003f66270 */
[----:B------:R-:W-:-:S06]  /*0150*/  IMAD R4, R2, UR5, R3 ;  /* 0x0000000502047c24 */ /* 0x000fcc000f8e0203 */
[----:B------:R-:W1:Y:S01]  /*0160*/  LDC.64 R8, c[0x0][0x390] ;  /* 0x0000e400ff087b82 */ /* 0x000e620000000a00 */
[----:B------:R-:W-:Y:S01]  /*0170*/  ISETP.NE.AND P4, PT, R3, RZ, PT ;  /* 0x000000ff0300720c */ /* 0x000fe20003f85270 */
[----:B------:R-:W2:Y:S01]  /*0180*/  LDCU.64 UR8, c[0x0][0x358] ;  /* 0x00006b00ff0877ac */ /* 0x000ea20008000a00 */
[----:B------:R-:W-:-:S05]  /*0190*/  IMAD R10, R4, R0, R11 ;  /* 0x00000000040a7224 */ /* 0x000fca00078e020b */
[----:B------:R-:W3:Y:S01]  /*01a0*/  LDC.64 R6, c[0x0][0x398] ;  /* 0x0000e600ff067b82 */ /* 0x000ee20000000a00 */
[----:B------:R-:W-:Y:S02]  /*01b0*/  @P3 IADD3 R15, PT, PT, -R0, RZ, RZ ;  /* 0x000000ff000f3210 */ /* 0x000fe40007ffe1ff */
[----:B------:R-:W-:-:S03]  /*01c0*/  ISETP.NE.AND P5, PT, R11, RZ, PT ;  /* 0x000000ff0b00720c */ /* 0x000fc60003fa5270 */
[----:B------:R-:W-:Y:S02]  /*01d0*/  @P3 IMAD R12, R15, UR5, R10 ;  /* 0x000000050f0c3c24 */ /* 0x000fe4000f8e020a */
[CC--:B0-----:R-:W-:Y:S02]  /*01e0*/  IMAD R4, R10.reuse, R13.reuse, RZ ;  /* 0x0000000d0a047224 */ /* 0x0c1fe400078e02ff */
[----:B------:R-:W-:Y:S01]  /*01f0*/  @P4 IMAD.IADD R10, R10, 0x1, -R0 ;  /* 0x000000010a0a4824 */ /* 0x000fe200078e0a00 */
[----:B------:R-:W-:Y:S02]  /*0200*/  UIADD3 UR4, UPT, UPT, UR4, -0x1, URZ ;  /* 0xffffffff04047890 */ /* 0x000fe4000fffe0ff */
[----:B------:R-:W-:Y:S01]  /*0210*/  UIADD3 UR6, UPT, UPT, UR5, -0x1, URZ ;  /* 0xffffffff05067890 */ /* 0x000fe2000fffe0ff */
[----:B------:R-:W-:Y:S02]  /*0220*/  @P4 IMAD R15, R10, R13, RZ ;  /* 0x0000000d0a0f4224 */ /* 0x000fe400078e02ff */
[----:B-1----:R-:W-:Y:S01]  /*0230*/  IMAD.WIDE R8, R4, 0x4, R8 ;  /* 0x0000000404087825 */ /* 0x002fe200078e0208 */
[----:B------:R-:W-:-:S03]  /*0240*/  ISETP.GE.AND P0, PT, R2, UR4, PT ;  /* 0x0000000402007c0c */ /* 0x000fc6000bf06270 */
[----:B------:R-:W-:Y:S01]  /*0250*/  @P3 IMAD R25, R12, R13, RZ ;  /* 0x0000000d0c193224 */ /* 0x000fe200078e02ff */
[----:B------:R-:W-:Y:S01]  /*0260*/  ISETP.GE.U32.AND P1, PT, R3, UR6, PT ;  /* 0x0000000603007c0c */ /* 0x000fe2000bf26070 */
[----:B------:R-:W-:Y:S01]  /*0270*/  @P5 IMAD.IADD R17, R4, 0x1, -R13 ;  /* 0x0000000104115824 */ /* 0x000fe200078e0a0d */
[----:B------:R-:W-:Y:S01]  /*0280*/  IADD3 R12, PT, PT, R0, -0x1, RZ ;  /* 0xffffffff000c7810 */ /* 0x000fe20007ffe0ff */
[--C-:B---3--:R-:W-:Y:S01]  /*0290*/  @P4 IMAD.WIDE R14, R15, 0x4, R6.reuse ;  /* 0x000000040f0e4825 */ /* 0x108fe200078e0206 */
[----:B--2---:R-:W2:Y:S02]  /*02a0*/  LDG.E R5, desc[UR8][R8.64] ;  /* 0x0000000808057981 */ /* 0x004ea4000c1e1900 */
[----:B------:R-:W-:Y:S01]  /*02b0*/  ISETP.GE.U32.AND P2, PT, R11, R12, PT ;  /* 0x0000000c0b00720c */ /* 0x000fe20003f46070 */
[--C-:B------:R-:W-:Y:S02]  /*02c0*/  @P3 IMAD.WIDE R24, R25, 0x4, R6.reuse ;  /* 0x0000000419183825 */ /* 0x100fe400078e0206 */
[----:B------:R-:W3:Y:S02]  /*02d0*/  @P4 LDG.E R15, desc[UR8][R14.64] ;  /* 0x000000080e0f4981 */ /* 0x000ee4000c1e1900 */
[----:B------:R-:W-:-:S02]  /*02e0*/  IMAD.WIDE R2, R4, 0x4, R6 ;  /* 0x0000000404027825 */ /* 0x000fc400078e0206 */
[----:B------:R0:W4:Y:S02]  /*02f0*/  @P3 LDG.E R11, desc[UR8][R24.64] ;  /* 0x00000008180b3981 */ /* 0x000124000c1e1900 */
[----:B------:R-:W-:Y:S02]  /*0300*/  @P5 IMAD.WIDE R16, R17, 0x4, R6 ;  /* 0x0000000411105825 */ /* 0x000fe400078e0206 */
[----:B------:R-:W4:Y:S04]  /*0310*/  LDG.E R10, desc[UR8][R2.64] ;  /* 0x00000008020a7981 */ /* 0x000f28000c1e1900 */
[----:B------:R1:W3:Y:S01]  /*0320*/  @P5 LDG.E R17, desc[UR8][R16.64] ;  /* 0x0000000810115981 */ /* 0x0002e2000c1e1900 */
[C---:B------:R-:W-:Y:S02]  /*0330*/  @!P0 IMAD R6, R0.reuse, UR5, RZ ;  /* 0x0000000500068c24 */ /* 0x040fe4000f8e02ff */
[----:B------:R-:W-:-:S02]  /*0340*/  @!P1 IMAD R27, R0, R13, RZ ;  /* 0x0000000d001b9224 */ /* 0x000fc400078e02ff */
[----:B------:R-:W-:Y:S02]  /*0350*/  @!P0 IMAD R7, R6, R13, RZ ;  /* 0x0000000d06078224 */ /* 0x000fe400078e02ff */
[----:B------:R-:W-:-:S04]  /*0360*/  @!P1 IMAD.WIDE R20, R27, 0x4, R2 ;  /* 0x000000041b149825 */ /* 0x000fc800078e0202 */
[--C-:B------:R-:W-:Y:S02]  /*0370*/  @!P0 IMAD.WIDE R18, R7, 0x4, R2.reuse ;  /* 0x0000000407128825 */ /* 0x100fe400078e0202 */
[----:B------:R-:W3:Y:S02]  /*0380*/  @!P1 LDG.E R21, desc[UR8][R20.64] ;  /* 0x0000000814159981 */ /* 0x000ee4000c1e1900 */
[----:B------:R-:W-:Y:S02]  /*0390*/  @!P2 IMAD.WIDE R22, R13, 0x4, R2 ;  /* 0x000000040d16a825 */ /* 0x000fe400078e0202 */
[----:B------:R2:W3:Y:S04]  /*03a0*/  @!P0 LDG.E R19, desc[UR8][R18.64] ;  /* 0x0000000812138981 */ /* 0x0004e8000c1e1900 */
[----:B------:R-:W3:Y:S01]  /*03b0*/  @!P2 LDG.E R23, desc[UR8][R22.64] ;  /* 0x000000081617a981 */ /* 0x000ee2000c1e1900 */
[----:B0-----:R-:W-:-:S02]  /*03c0*/  HFMA2 R25, -RZ, RZ, 0, 0 ;  /* 0x00000000ff197431 */ /* 0x001fc400000001ff */
[----:B------:R-:W-:Y:S02]  /*03d0*/  IMAD.MOV.U32 R0, RZ, RZ, RZ ;  /* 0x000000ffff007224 */ /* 0x000fe400078e00ff */
[----:B-1----:R-:W-:Y:S02]  /*03e0*/  IMAD.MOV.U32 R16, RZ, RZ, RZ ;  /* 0x000000ffff107224 */ /* 0x002fe400078e00ff */
[----:B------:R-:W-:-:S04]  /*03f0*/  @!P0 IMAD.WIDE R2, R7, 0x4, R8 ;  /* 0x0000000407028825 */ /* 0x000fc800078e0208 */
[----:B------:R-:W-:-:S04]  /*0400*/  @!P1 IMAD.WIDE R6, R27, 0x4, R8 ;  /* 0x000000041b069825 */ /* 0x000fc800078e0208 */
[----:B------:R-:W-:Y:S01]  /*0410*/  @!P2 IMAD.WIDE R8, R13, 0x4, R8 ;  /* 0x000000040d08a825 */ /* 0x000fe200078e0208 */
[----:B------:R-:W-:Y:S01]  /*0420*/  BSSY.RECONVERGENT B0, `(.L_x_0) ;  /* 0x000001e000007945 */ /* 0x000fe20003800200 */
[----:B--2---:R-:W0:Y:S01]  /*0430*/  MUFU.RCP R18, R5 ;  /* 0x0000000500127308 */ /* 0x004e220000001000 */
[----:B------:R-:W-:Y:S01]  /*0440*/  MOV R14, R5 ;  /* 0x00000005000e7202 */ /* 0x000fe20000000f00 */
[C---:B----4-:R-:W-:Y:S01]  /*0450*/  @P3 FADD R0, R10.reuse, -R11 ;  /* 0x8000000b0a003221 */ /* 0x050fe20000000000 */
[----:B---3--:R-:W-:-:S04]  /*0460*/  @P4 FADD R25, R10, -R15 ;  /* 0x8000000f0a194221 */ /* 0x008fc80000000000 */
[----:B------:R0:W5:Y:S01]  /*0470*/  @!P0 LDG.E R14, desc[UR8][R2.64] ;  /* 0x00000008020e8981 */ /* 0x000162000c1e1900 */
[----:B------:R-:W-:Y:S01]  /*0480*/  @P5 FADD R16, R10, -R17 ;  /* 0x800000110a105221 */ /* 0x000fe20000000000 */
[----:B------:R-:W-:-:S04]  /*0490*/  FADD R25, R25, R0 ;  /* 0x0000000019197221 */ /* 0x000fc80000000000 */
[----:B------:R-:W-:Y:S01]  /*04a0*/  FADD R0, R25, R16 ;  /* 0x0000001019007221 */ /* 0x000fe20000000000 */
[----:B------:R-:W-:Y:S02]  /*04b0*/  IMAD.MOV.U32 R13, RZ, RZ, R5 ;  /* 0x000000ffff0d7224 */ /* 0x000fe400078e0005 */
[----:B0-----:R-:W-:Y:S01]  /*04c0*/  FFMA R3, -R5, R18, 1 ;  /* 0x3f80000005037423 */ /* 0x001fe20000000112 */
[----:B------:R-:W0:Y:S01]  /*04d0*/  FCHK P3, R0, R5 ;  /* 0x0000000500007302 */ /* 0x000e220000060000 */
[----:B------:R-:W-:Y:S02]  /*04e0*/  MOV R12, R5 ;  /* 0x00000005000c7202 */ /* 0x000fe40000000f00 */
[----:B------:R-:W-:Y:S01]  /*04f0*/  FFMA R3, R18, R3, R18 ;  /* 0x0000000312037223 */ /* 0x000fe20000000012 */
[----:B------:R1:W5:Y:S04]  /*0500*/  @!P1 LDG.E R13, desc[UR8][R6.64] ;  /* 0x00000008060d9981 */ /* 0x000368000c1e1900 */
[----:B------:R2:W5:Y:S01]  /*0510*/  @!P2 LDG.E R12, desc[UR8][R8.64] ;  /* 0x00000008080ca981 */ /* 0x000562000c1e1900 */
[----:B-1----:R-:W-:Y:S01]  /*0520*/  FFMA R6, R0, R3, RZ ;  /* 0x0000000300067223 */ /* 0x002fe200000000ff */
[----:B------:R-:W-:-:S03]  /*0530*/  HFMA2 R7, -RZ, RZ, 0, 0 ;  /* 0x00000000ff077431 */ /* 0x000fc600000001ff */
[----:B--2---:R-:W-:Y:S01]  /*0540*/  FFMA R8, -R5, R6, R0 ;  /* 0x0000000605087223 */ /* 0x004fe20000000100 */
[----:B------:R-:W-:Y:S01]  /*0550*/  MOV R9, RZ ;  /* 0x000000ff00097202 */ /* 0x000fe20000000f00 */
[----:B------:R-:W-:Y:S02]  /*0560*/  IMAD.MOV.U32 R2, RZ, RZ, RZ ;  /* 0x000000ffff027224 */ /* 0x000fe400078e00ff */
[C---:B------:R-:W-:Y:S01]  /*0570*/  @!P0 FADD R9, R10.reuse, -R19 ;  /* 0x800000130a098221 */ /* 0x040fe20000000000 */
[C---:B------:R-:W-:Y:S01]  /*0580*/  @!P1 FADD R2, R10.reuse, -R21 ;  /* 0x800000150a029221 */ /* 0x040fe20000000000 */
[----:B------:R-:W-:Y:S01]  /*0590*/  @!P2 FADD R7, R10, -R23 ;  /* 0x800000170a07a221 */ /* 0x000fe20000000000 */
[----:B------:R-:W-:Y:S01]  /*05a0*/  FFMA R6, R3, R8, R6 ;  /* 0x0000000803067223 */ /* 0x000fe20000000006 */
[----:B0-----:R-:W-:Y:S06]  /*05b0*/  @!P3 BRA `(.L_x_1) ;  /* 0x000000000010b947 */ /* 0x001fec0003800000 */
[----:B------:R-:W-:Y:S01]  /*05c0*/  IMAD.MOV.U32 R3, RZ, RZ, R5 ;  /* 0x000000ffff037224 */ /* 0x000fe200078e0005 */
[----:B------:R-:W-:-:S07]  /*05d0*/  MOV R8, 0x5f0 ;  /* 0x000005f000087802 */ /* 0x000fce0000000f00 */
[----:B-----5:R-:W-:Y:S05]  /*05e0*/  CALL.REL.NOINC `($__internal_1_$__cuda_sm3x_div_rn_noftz_f32_slowpath) ;  /* 0x0000000800a87944 */ /* 0x020fea0003c00000 */
[----:B------:R-:W-:-:S07]  /*05f0*/  MOV R6, R3 ;  /* 0x0000000300067202 */ /* 0x000fce0000000f00 */
.L_x_1:
[----:B------:R-:W-:Y:S05]  /*0600*/  BSYNC.RECONVERGENT B0 ;  /* 0x0000000000007941 */ /* 0x000fea0003800200 */
.L_x_0:
[----:B-----5:R-:W0:Y:S01]  /*0610*/  MUFU.RCP R3, R14 ;  /* 0x0000000e00037308 */ /* 0x020e220000001000 */
[----:B------:R-:W-:Y:S07]  /*0620*/  BSSY.RECONVERGENT B0, `(.L_x_2) ;  /* 0x000000c000007945 */ /* 0x000fee0003800200 */
[----:B------:R-:W1:Y:S01]  /*0630*/  FCHK P0, R9, R14 ;  /* 0x0000000e09007302 */ /* 0x000e620000000000 */
[----:B0-----:R-:W-:-:S04]  /*0640*/  FFMA R0, R3, -R14, 1 ;  /* 0x3f80000003007423 */ /* 0x001fc8000000080e */
[----:B------:R-:W-:-:S04]  /*0650*/  FFMA R0, R3, R0, R3 ;  /* 0x0000000003007223 */ /* 0x000fc80000000003 */
[----:B------:R-:W-:-:S04]  /*0660*/  FFMA R8, R0, R9, RZ ;  /* 0x0000000900087223 */ /* 0x000fc800000000ff */
[----:B------:R-:W-:-:S04]  /*0670*/  FFMA R3, R8, -R14, R9 ;  /* 0x8000000e08037223 */ /* 0x000fc80000000009 */
[----:B------:R-:W-:Y:S01]  /*0680*/  FFMA R3, R0, R3, R8 ;  /* 0x0000000300037223 */ /* 0x000fe20000000008 */
[----:B-1----:R-:W-:Y:S06]  /*0690*/  @!P0 BRA `(.L_x_3) ;  /* 0x0000000000108947 */ /* 0x002fec0003800000 */
[----:B------:R-:W-:Y:S01]  /*06a0*/  IMAD.MOV.U32 R0, RZ, RZ, R9 ;  /* 0x000000ffff007224 */ /* 0x000fe200078e0009 */
[----:B------:R-:W-:Y:S02]  /*06b0*/  MOV R3, R14 ;  /* 0x0000000e00037202 */ /* 0x000fe40000000f00 */
[----:B------:R-:W-:-:S07]  /*06c0*/  MOV R8, 0x6e0 ;  /* 0x000006e000087802 */ /* 0x000fce0000000f00 */
[----:B------:R-:W-:Y:S05]  /*06d0*/  CALL.REL.NOINC `($__internal_1_$__cuda_sm3x_div_rn_noftz_f32_slowpath) ;  /* 0x00000008006c7944 */ /* 0x000fea0003c00000 */
.L_x_3:
[----:B------:R-:W-:Y:S05]  /*06e0*/  BSYNC.RECONVERGENT B0 ;  /* 0x0000000000007941 */ /* 0x000fea0003800200 */
.L_x_2:
[----:B------:R-:W0:Y:S01]  /*06f0*/  MUFU.RCP R0, R13 ;  /* 0x0000000d00007308 */ /* 0x000e220000001000 */
[----:B------:R-:W-:Y:S01]  /*0700*/  BSSY.RECONVERGENT B0, `(.L_x_4) ;  /* 0x000000e000007945 */ /* 0x000fe20003800200 */
[----:B------:R-:W-:-:S06]  /*0710*/  FADD R6, R3, R6 ;  /* 0x0000000603067221 */ /* 0x000fcc0000000000 */
        /* <DEDUP_REMOVED lines=11> */
[----:B------:R-:W-:-:S07]  /*07d0*/  IMAD.MOV.U32 R9, RZ, RZ, R3 ;  /* 0x000000ffff097224 */ /* 0x000fce00078e0003 */
.L_x_5:
[----:B------:R-:W-:Y:S05]  /*07e0*/  BSYNC.RECONVERGENT B0 ;  /* 0x0000000000007941 */ /* 0x000fea0003800200 */
.L_x_4:
        /* <DEDUP_REMOVED lines=10> */
[----:B------:R-:W-:Y:S01]  /*0890*/  MOV R0, R7 ;  /* 0x0000000700007202 */ /* 0x000fe20000000f00 */
[----:B------:R-:W-:Y:S01]  /*08a0*/  IMAD.MOV.U32 R3, RZ, RZ, R12 ;  /* 0x000000ffff037224 */ /* 0x000fe200078e000c */
[----:B------:R-:W-:-:S07]  /*08b0*/  MOV R8, 0x8d0 ;  /* 0x000008d000087802 */ /* 0x000fce0000000f00 */
[----:B------:R-:W-:Y:S05]  /*08c0*/  CALL.REL.NOINC `($__internal_1_$__cuda_sm3x_div_rn_noftz_f32_slowpath) ;  /* 0x0000000400f07944 */ /* 0x000fea0003c00000 */
[----:B------:R-:W-:-:S07]  /*08d0*/  MOV R9, R3 ;  /* 0x0000000300097202 */ /* 0x000fce0000000f00 */
.L_x_7:
[----:B------:R-:W-:Y:S05]  /*08e0*/  BSYNC.RECONVERGENT B0 ;  /* 0x0000000000007941 */ /* 0x000fea0003800200 */
.L_x_6:
[----:B------:R-:W0:Y:S01]  /*08f0*/  LDC.64 R2, c[0x0][0x380] ;  /* 0x0000e000ff027b82 */ /* 0x000e220000000a00 */
[----:B------:R-:W1:Y:S01]  /*0900*/  MUFU.RCP R0, R5 ;  /* 0x0000000500007308 */ /* 0x000e620000001000 */
[----:B------:R-:W-:Y:S01]  /*0910*/  FADD R9, R6, R9 ;  /* 0x0000000906097221 */ /* 0x000fe20000000000 */
[----:B------:R-:W-:Y:S01]  /*0920*/  UMOV UR4, 0x40400000 ;  /* 0x4040000000047882 */ /* 0x000fe20000000000 */
[----:B------:R-:W-:Y:S01]  /*0930*/  BSSY.RECONVERGENT B0, `(.L_x_8) ;  /* 0x000000f000007945 */ /* 0x000fe20003800200 */
[----:B------:R-:W-:-:S04]  /*0940*/  IMAD.U32 R8, RZ, RZ, UR4 ;  /* 0x00000004ff087e24 */ /* 0x000fc8000f8e00ff */
[----:B------:R-:W2:Y:S01]  /*0950*/  FCHK P0, R8, R5 ;  /* 0x0000000508007302 */ /* 0x000ea20000000000 */
[----:B0-----:R-:W-:-:S04]  /*0960*/  IMAD.WIDE R6, R4, 0x4, R2 ;  /* 0x0000000404067825 */ /* 0x001fc800078e0202 */
[----:B-1----:R-:W-:Y:S01]  /*0970*/  FFMA R3, -R5, R0, 1 ;  /* 0x3f80000005037423 */ /* 0x002fe20000000100 */
[----:B------:R0:W-:Y:S03]  /*0980*/  STG.E desc[UR8][R6.64], R9 ;  /* 0x0000000906007986 */ /* 0x0001e6000c101908 */
[----:B------:R-:W-:-:S04]  /*0990*/  FFMA R0, R0, R3, R0 ;  /* 0x0000000300007223 */ /* 0x000fc80000000000 */
[----:B------:R-:W-:-:S04]  /*09a0*/  FFMA R3, R0, 3, RZ ;  /* 0x4040000000037823 */ /* 0x000fc800000000ff */
[----:B------:R-:W-:-:S04]  /*09b0*/  FFMA R2, -R5, R3, 3 ;  /* 0x4040000005027423 */ /* 0x000fc80000000103 */
[----:B------:R-:W-:Y:S01]  /*09c0*/  FFMA R3, R0, R2, R3 ;  /* 0x0000000200037223 */ /* 0x000fe20000000003 */
[----:B0-2---:R-:W-:Y:S06]  /*09d0*/  @!P0 BRA `(.L_x_9) ;  /* 0x0000000000108947 */ /* 0x005fec0003800000 */
[----:B------:R-:W-:Y:S01]  /*09e0*/  MOV R3, R5 ;  /* 0x0000000500037202 */ /* 0x000fe20000000f00 */
[----:B------:R-:W-:Y:S01]  /*09f0*/  IMAD.MOV.U32 R0, RZ, RZ, 0x40400000 ;  /* 0x40400000ff007424 */ /* 0x000fe200078e00ff */
[----:B------:R-:W-:-:S07]  /*0a00*/  MOV R8, 0xa20 ;  /* 0x00000a2000087802 */ /* 0x000fce0000000f00 */
[----:B------:R-:W-:Y:S05]  /*0a10*/  CALL.REL.NOINC `($__internal_1_$__cuda_sm3x_div_rn_noftz_f32_slowpath) ;  /* 0x00000004009c7944 */ /* 0x000fea0003c00000 */
.L_x_9:
[----:B------:R-:W-:Y:S05]  /*0a20*/  BSYNC.RECONVERGENT B0 ;  /* 0x0000000000007941 */ /* 0x000fea0003800200 */
.L_x_8:
[----:B------:R-:W-:Y:S01]  /*0a30*/  IADD3 R0, PT, PT, R14, 0x1800000, RZ ;  /* 0x018000000e007810 */ /* 0x000fe20007ffe0ff */
[----:B------:R-:W-:Y:S03]  /*0a40*/  BSSY.RECONVERGENT B0, `(.L_x_10) ;  /* 0x000000c000007945 */ /* 0x000fe60003800200 */
[----:B------:R-:W-:-:S04]  /*0a50*/  LOP3.LUT R0, R0, 0x7f800000, RZ, 0xc0, !PT ;  /* 0x7f80000000007812 */ /* 0x000fc800078ec0ff */
[----:B------:R-:W-:-:S13]  /*0a60*/  ISETP.GT.U32.AND P0, PT, R0, 0x1ffffff, PT ;  /* 0x01ffffff0000780c */ /* 0x000fda0003f04070 */
[----:B------:R-:W-:Y:S05]  /*0a70*/  @P0 BRA `(.L_x_11) ;  /* 0x0000000000100947 */ /* 0x000fea0003800000 */
[----:B------:R-:W-:Y:S01]  /*0a80*/  IMAD.MOV.U32 R0, RZ, RZ, R14 ;  /* 0x000000ffff007224 */ /* 0x000fe200078e000e */
[----:B------:R-:W-:-:S07]  /*0a90*/  MOV R6, 0xab0 ;  /* 0x00000ab000067802 */ /* 0x000fce0000000f00 */
[----:B------:R-:W-:Y:S05]  /*0aa0*/  CALL.REL.NOINC `($__internal_0_$__cuda_sm20_rcp_rn_f32_slowpath) ;  /* 0x0000000000a47944 */ /* 0x000fea0003c00000 */
[----:B------:R-:W-:Y:S05]  /*0ab0*/  BRA `(.L_x_12) ;  /* 0x0000000000107947 */ /* 0x000fea0003800000 */
.L_x_11:
[----:B------:R-:W0:Y:S02]  /*0ac0*/  MUFU.RCP R5, R14 ;  /* 0x0000000e00057308 */ /* 0x000e240000001000 */
[----:B0-----:R-:W-:-:S04]  /*0ad0*/  FFMA R0, R5, R14, -1 ;  /* 0xbf80000005007423 */ /* 0x001fc8000000000e */
[----:B------:R-:W-:-:S04]  /*0ae0*/  FADD.FTZ R0, -R0, -RZ ;  /* 0x800000ff00007221 */ /* 0x000fc80000010100 */
[----:B------:R-:W-:-:S07]  /*0af0*/  FFMA R0, R5, R0, R5 ;  /* 0x0000000005007223 */ /* 0x000fce0000000005 */
.L_x_12:
[----:B------:R-:W-:Y:S05]  /*0b00*/  BSYNC.RECONVERGENT B0 ;  /* 0x0000000000007941 */ /* 0x000fea0003800200 */
.L_x_10:
[----:B------:R-:W-:Y:S01]  /*0b10*/  IADD3 R2, PT, PT, R13, 0x1800000, RZ ;  /* 0x018000000d027810 */ /* 0x000fe20007ffe0ff */
[----:B------:R-:W-:Y:S01]  /*0b20*/  BSSY.RECONVERGENT B0, `(.L_x_13) ;  /* 0x000000d000007945 */ /* 0x000fe20003800200 */
[----:B------:R-:W-:Y:S02]  /*0b30*/  FADD R3, R0, R3 ;  /* 0x0000000300037221 */ /* 0x000fe40000000000 */
[----:B------:R-:W-:-:S04]  /*0b40*/  LOP3.LUT R2, R2, 0x7f800000, RZ, 0xc0, !PT ;  /* 0x7f80000002027812 */ /* 0x000fc800078ec0ff */
[----:B------:R-:W-:-:S13]  /*0b50*/  ISETP.GT.U32.AND P0, PT, R2, 0x1ffffff, PT ;  /* 0x01ffffff0200780c */ /* 0x000fda0003f04070 */
[----:B------:R-:W-:Y:S05]  /*0b60*/  @P0 BRA `(.L_x_14) ;  /* 0x0000000000100947 */ /* 0x000fea0003800000 */
[----:B------:R-:W-:Y:S01]  /*0b70*/  IMAD.MOV.U32 R0, RZ, RZ, R13 ;  /* 0x000000ffff007224 */ /* 0x000fe200078e000d */
[----:B------:R-:W-:-:S07]  /*0b80*/  MOV R6, 0xba0 ;  /* 0x00000ba000067802 */ /* 0x000fce0000000f00 */
[----:B------:R-:W-:Y:S05]  /*0b90*/  CALL.REL.NOINC `($__internal_0_$__cuda_sm20_rcp_rn_f32_slowpath) ;  /* 0x0000000000687944 */ /* 0x000fea0003c00000 */
[----:B------:R-:W-:Y:S05]  /*0ba0*/  BRA `(.L_x_15) ;  /* 0x0000000000107947 */ /* 0x000fea0003800000 */
.L_x_14:
[----:B------:R-:W0:Y:S02]  /*0bb0*/  MUFU.RCP R5, R13 ;  /* 0x0000000d00057308 */ /* 0x000e240000001000 */
[----:B0-----:R-:W-:-:S04]  /*0bc0*/  FFMA R0, R5, R13, -1 ;  /* 0xbf80000005007423 */ /* 0x001fc8000000000d */
[----:B------:R-:W-:-:S04]  /*0bd0*/  FADD.FTZ R0, -R0, -RZ ;  /* 0x800000ff00007221 */ /* 0x000fc80000010100 */
[----:B------:R-:W-:-:S07]  /*0be0*/  FFMA R0, R5, R0, R5 ;  /* 0x0000000005007223 */ /* 0x000fce0000000005 */
.L_x_15:
[----:B------:R-:W-:Y:S05]  /*0bf0*/  BSYNC.RECONVERGENT B0 ;  /* 0x0000000000007941 */ /* 0x000fea0003800200 */
.L_x_13:
        /* <DEDUP_REMOVED lines=10> */
.L_x_17:
[----:B------:R-:W0:Y:S02]  /*0ca0*/  MUFU.RCP R5, R12 ;  /* 0x0000000c00057308 */ /* 0x000e240000001000 */
[----:B0-----:R-:W-:-:S04]  /*0cb0*/  FFMA R0, R5, R12, -1 ;  /* 0xbf80000005007423 */ /* 0x001fc8000000000c */
[----:B------:R-:W-:-:S04]  /*0cc0*/  FADD.FTZ R0, -R0, -RZ ;  /* 0x800000ff00007221 */ /* 0x000fc80000010100 */
[----:B------:R-:W-:-:S07]  /*0cd0*/  FFMA R0, R5, R0, R5 ;  /* 0x0000000005007223 */ /* 0x000fce0000000005 */
.L_x_18:
[----:B------:R-:W-:Y:S05]  /*0ce0*/  BSYNC.RECONVERGENT B0 ;  /* 0x0000000000007941 */ /* 0x000fea0003800200 */
.L_x_16:
[----:B------:R-:W0:Y:S01]  /*0cf0*/  LDC.64 R6, c[0x0][0x388] ;  /* 0x0000e200ff067b82 */ /* 0x000e220000000a00 */
[----:B------:R-:W-:Y:S01]  /*0d00*/  FADD R3, R3, R0 ;  /* 0x0000000003037221 */ /* 0x000fe20000000000 */
[----:B0-----:R-:W-:-:S05]  /*0d10*/  IMAD.WIDE R4, R4, 0x4, R6 ;  /* 0x0000000404047825 */ /* 0x001fca00078e0206 */
[----:B------:R-:W-:Y:S01]  /*0d20*/  STG.E desc[UR8][R4.64], R3 ;  /* 0x0000000304007986 */ /* 0x000fe2000c101908 */
[----:B------:R-:W-:Y:S05]  /*0d30*/  EXIT ;  /* 0x000000000000794d */ /* 0x000fea0003800000 */
        .weak           $__internal_0_$__cuda_sm20_rcp_rn_f32_slowpath
        .type           $__internal_0_$__cuda_sm20_rcp_rn_f32_slowpath,@function
        .size           $__internal_0_$__cuda_sm20_rcp_rn_f32_slowpath,($__internal_1_$__cuda_sm3x_div_rn_noftz_f32_slowpath - $__internal_0_$__cuda_sm20_rcp_rn_f32_slowpath)
$__internal_0_$__cuda_sm20_rcp_rn_f32_slowpath:
[----:B------:R-:W-:Y:S01]  /*0d40*/  SHF.L.U32 R2, R0, 0x1, RZ ;  /* 0x0000000100027819 */ /* 0x000fe200000006ff */
[----:B------:R-:W-:Y:S03]  /*0d50*/  BSSY.RECONVERGENT B1, `(.L_x_19) ;  /* 0x0000030000017945 */ /* 0x000fe60003800200 */
[----:B------:R-:W-:-:S04]  /*0d60*/  SHF.R.U32.HI R9, RZ, 0x18, R2 ;  /* 0x00000018ff097819 */ /* 0x000fc80000011602 */
[----:B------:R-:W-:-:S13]  /*0d70*/  ISETP.NE.U32.AND P0, PT, R9, RZ, PT ;  /* 0x000000ff0900720c */ /* 0x000fda0003f05070 */
[----:B------:R-:W-:Y:S05]  /*0d80*/  @P0 BRA `(.L_x_20) ;  /* 0x0000000000280947 */ /* 0x000fea0003800000 */
[----:B------:R-:W-:-:S05]  /*0d90*/  IMAD.SHL.U32 R2, R0, 0x2, RZ ;  /* 0x0000000200027824 */ /* 0x000fca00078e00ff */
[----:B------:R-:W-:-:S13]  /*0da0*/  ISETP.NE.AND P0, PT, R2, RZ, PT ;  /* 0x000000ff0200720c */ /* 0x000fda0003f05270 */
[----:B------:R-:W-:Y:S01]  /*0db0*/  @P0 FFMA R7, R0, 1.84467440737095516160e+19, RZ ;  /* 0x5f80000000070823 */ /* 0x000fe200000000ff */
[----:B------:R-:W-:Y:S08]  /*0dc0*/  @!P0 MUFU.RCP R5, R0 ;  /* 0x0000000000058308 */ /* 0x000ff00000001000 */
[----:B------:R-:W0:Y:S02]  /*0dd0*/  @P0 MUFU.RCP R2, R7 ;  /* 0x0000000700020308 */ /* 0x000e240000001000 */
[----:B0-----:R-:W-:-:S04]  /*0de0*/  @P0 FFMA R8, R7, R2, -1 ;  /* 0xbf80000007080423 */ /* 0x001fc80000000002 */
[----:B------:R-:W-:-:S04]  /*0df0*/  @P0 FADD.FTZ R9, -R8, -RZ ;  /* 0x800000ff08090221 */ /* 0x000fc80000010100 */
[----:B------:R-:W-:-:S04]  /*0e00*/  @P0 FFMA R2, R2, R9, R2 ;  /* 0x0000000902020223 */ /* 0x000fc80000000002 */
[----:B------:R-:W-:Y:S01]  /*0e10*/  @P0 FFMA R5, R2, 1.84467440737095516160e+19, RZ ;  /* 0x5f80000002050823 */ /* 0x000fe200000000ff */
[----:B------:R-:W-:Y:S06]  /*0e20*/  BRA `(.L_x_21) ;  /* 0x0000000000887947 */ /* 0x000fec0003800000 */
.L_x_20:
[----:B------:R-:W-:-:S04]  /*0e30*/  IADD3 R11, PT, PT, R9, -0xfd, RZ ;  /* 0xffffff03090b7810 */ /* 0x000fc80007ffe0ff */
[----:B------:R-:W-:-:S13]  /*0e40*/  ISETP.GT.U32.AND P0, PT, R11, 0x1, PT ;  /* 0x000000010b00780c */ /* 0x000fda0003f04070 */
[----:B------:R-:W-:Y:S05]  /*0e50*/  @P0 BRA `(.L_x_22) ;  /* 0x0000000000780947 */ /* 0x000fea0003800000 */
[----:B------:R-:W-:Y:S01]  /*0e60*/  LOP3.LUT R2, R0, 0x7fffff, RZ, 0xc0, !PT ;  /* 0x007fffff00027812 */ /* 0x000fe200078ec0ff */
[----:B------:R-:W-:-:S03]  /*0e70*/  IMAD.MOV.U32 R10, RZ, RZ, 0x3 ;  /* 0x00000003ff0a7424 */ /* 0x000fc600078e00ff */
[----:B------:R-:W-:Y:S02]  /*0e80*/  LOP3.LUT R2, R2, 0x3f800000, RZ, 0xfc, !PT ;  /* 0x3f80000002027812 */ /* 0x000fe400078efcff */
[----:B------:R-:W-:Y:S02]  /*0e90*/  SHF.L.U32 R10, R10, R11, RZ ;  /* 0x0000000b0a0a7219 */ /* 0x000fe400000006ff */
[----:B------:R-:W0:Y:S02]  /*0ea0*/  MUFU.RCP R5, R2 ;  /* 0x0000000200057308 */ /* 0x000e240000001000 */
[----:B0-----:R-:W-:-:S04]  /*0eb0*/  FFMA R7, R2, R5, -1 ;  /* 0xbf80000002077423 */ /* 0x001fc80000000005 */
[----:B------:R-:W-:-:S04]  /*0ec0*/  FADD.FTZ R8, -R7, -RZ ;  /* 0x800000ff07087221 */ /* 0x000fc80000010100 */
[CCC-:B------:R-:W-:Y:S01]  /*0ed0*/  FFMA.RM R7, R5.reuse, R8.reuse, R5.reuse ;  /* 0x0000000805077223 */ /* 0x1c0fe20000004005 */
[----:B------:R-:W-:-:S04]  /*0ee0*/  FFMA.RP R8, R5, R8, R5 ;  /* 0x0000000805087223 */ /* 0x000fc80000008005 */
[C---:B------:R-:W-:Y:S02]  /*0ef0*/  LOP3.LUT R5, R7.reuse, 0x7fffff, RZ, 0xc0, !PT ;  /* 0x007fffff07057812 */ /* 0x040fe400078ec0ff */
[----:B------:R-:W-:Y:S02]  /*0f00*/  FSETP.NEU.FTZ.AND P0, PT, R7, R8, PT ;  /* 0x000000080700720b */ /* 0x000fe40003f1d000 */
[----:B------:R-:W-:Y:S02]  /*0f10*/  LOP3.LUT R5, R5, 0x800000, RZ, 0xfc, !PT ;  /* 0x0080000005057812 */ /* 0x000fe400078efcff */
[----:B------:R-:W-:Y:S02]  /*0f20*/  SEL R7, RZ, 0xffffffff, !P0 ;  /* 0xffffffffff077807 */ /* 0x000fe40004000000 */
[----:B------:R-:W-:Y:S02]  /*0f30*/  LOP3.LUT R10, R10, R5, RZ, 0xc0, !PT ;  /* 0x000000050a0a7212 */ /* 0x000fe400078ec0ff */
[----:B------:R-:W-:-:S02]  /*0f40*/  IADD3 R2, PT, PT, -R7, RZ, RZ ;  /* 0x000000ff07027210 */ /* 0x000fc40007ffe1ff */
[-C--:B------:R-:W-:Y:S02]  /*0f50*/  SHF.R.U32.HI R10, RZ, R11.reuse, R10 ;  /* 0x0000000bff0a7219 */ /* 0x080fe4000001160a */
[----:B------:R-:W-:Y:S02]  /*0f60*/  LOP3.LUT P1, RZ, R2, R11, R5, 0xf8, !PT ;  /* 0x0000000b02ff7212 */ /* 0x000fe4000782f805 */
[C---:B------:R-:W-:Y:S02]  /*0f70*/  LOP3.LUT P0, RZ, R10.reuse, 0x1, RZ, 0xc0, !PT ;  /* 0x000000010aff7812 */ /* 0x040fe4000780c0ff */
[----:B------:R-:W-:-:S04]  /*0f80*/  LOP3.LUT P2, RZ, R10, 0x2, RZ, 0xc0, !PT ;  /* 0x000000020aff7812 */ /* 0x000fc8000784c0ff */
[----:B------:R-:W-:Y:S02]  /*0f90*/  PLOP3.LUT P0, PT, P0, P1, P2, 0xe0, 0x0 ;  /* 0x000000000000781c */ /* 0x000fe40000703c20 */
[----:B------:R-:W-:Y:S02]  /*0fa0*/  LOP3.LUT P1, RZ, R0, 0x7fffff, RZ, 0xc0, !PT ;  /* 0x007fffff00ff7812 */ /* 0x000fe4000782c0ff */
[----:B------:R-:W-:-:S05]  /*0fb0*/  SEL R2, RZ, 0x1, !P0 ;  /* 0x00000001ff027807 */ /* 0x000fca0004000000 */
[----:B------:R-:W-:-:S05]  /*0fc0*/  IMAD.MOV R2, RZ, RZ, -R2 ;  /* 0x000000ffff027224 */ /* 0x000fca00078e0a02 */
[----:B------:R-:W-:Y:S02]  /*0fd0*/  ISETP.GE.AND P0, PT, R2, RZ, PT ;  /* 0x000000ff0200720c */ /* 0x000fe40003f06270 */
[----:B------:R-:W-:-:S04]  /*0fe0*/  IADD3 R2, PT, PT, R9, -0xfc, RZ ;  /* 0xffffff0409027810 */ /* 0x000fc80007ffe0ff */
[----:B------:R-:W-:-:S07]  /*0ff0*/  SHF.R.U32.HI R5, RZ, R2, R5 ;  /* 0x00000002ff057219 */ /* 0x000fce0000011605 */
[----:B------:R-:W-:-:S05]  /*1000*/  @!P0 VIADD R5, R5, 0x1 ;  /* 0x0000000105058836 */ /* 0x000fca0000000000 */
[----:B------:R-:W-:-:S04]  /*1010*/  @!P1 SHF.L.U32 R5, R5, 0x1, RZ ;  /* 0x0000000105059819 */ /* 0x000fc800000006ff */
[----:B------:R-:W-:Y:S01]  /*1020*/  LOP3.LUT R5, R5, 0x80000000, R0, 0xf8, !PT ;  /* 0x8000000005057812 */ /* 0x000fe200078ef800 */
[----:B------:R-:W-:Y:S06]  /*1030*/  BRA `(.L_x_21) ;  /* 0x0000000000047947 */ /* 0x000fec0003800000 */
.L_x_22:
[----:B------:R0:W1:Y:S02]  /*1040*/  MUFU.RCP R5, R0 ;  /* 0x0000000000057308 */ /* 0x0000640000001000 */
.L_x_21:
[----:B------:R-:W-:Y:S05]  /*1050*/  BSYNC.RECONVERGENT B1 ;  /* 0x0000000000017941 */ /* 0x000fea0003800200 */
.L_x_19:
[----:B------:R-:W-:Y:S02]  /*1060*/  HFMA2 R7, -RZ, RZ, 0, 0 ;  /* 0x00000000ff077431 */ /* 0x000fe400000001ff */
[----:B01----:R-:W-:Y:S02]  /*1070*/  IMAD.MOV.U32 R0, RZ, RZ, R5 ;  /* 0x000000ffff007224 */ /* 0x003fe400078e0005 */
[----:B------:R-:W-:Y:S05]  /*1080*/  RET.REL.NODEC R6 `(_Z13TVSQS3DKernelPfS_PKfS1_iiii) ;  /* 0xffffffec06dc7950 */ /* 0x000fea0003c3ffff */
        .weak           $__internal_1_$__cuda_sm3x_div_rn_noftz_f32_slowpath
        .type           $__internal_1_$__cuda_sm3x_div_rn_noftz_f32_slowpath,@function
        .size           $__internal_1_$__cuda_sm3x_div_rn_noftz_f32_slowpath,(.L_x_76 - $__internal_1_$__cuda_sm3x_div_rn_noftz_f32_slowpath)
$__internal_1_$__cuda_sm3x_div_rn_noftz_f32_slowpath:
[----:B------:R-:W-:Y:S01]  /*1090*/  SHF.R.U32.HI R10, RZ, 0x17, R3 ;  /* 0x00000017ff0a7819 */ /* 0x000fe20000011603 */
[----:B------:R-:W-:Y:S01]  /*10a0*/  BSSY.RECONVERGENT B1, `(.L_x_23) ;  /* 0x0000062000017945 */ /* 0x000fe20003800200 */
[----:B------:R-:W-:Y:S02]  /*10b0*/  SHF.R.U32.HI R11, RZ, 0x17, R0 ;  /* 0x00000017ff0b7819 */ /* 0x000fe40000011600 */
[----:B------:R-:W-:Y:S02]  /*10c0*/  LOP3.LUT R10, R10, 0xff, RZ, 0xc0, !PT ;  /* 0x000000ff0a0a7812 */ /* 0x000fe400078ec0ff */
[----:B------:R-:W-:-:S03]  /*10d0*/  LOP3.LUT R15, R11, 0xff, RZ, 0xc0, !PT ;  /* 0x000000ff0b0f7812 */ /* 0x000fc600078ec0ff */
[----:B------:R-:W-:Y:S01]  /*10e0*/  VIADD R17, R10, 0xffffffff ;  /* 0xffffffff0a117836 */ /* 0x000fe20000000000 */
[----:B------:R-:W-:-:S04]  /*10f0*/  IADD3 R16, PT, PT, R15, -0x1, RZ ;  /* 0xffffffff0f107810 */ /* 0x000fc80007ffe0ff */
[----:B------:R-:W-:-:S04]  /*1100*/  ISETP.GT.U32.AND P0, PT, R17, 0xfd, PT ;  /* 0x000000fd1100780c */ /* 0x000fc80003f04070 */
[----:B------:R-:W-:-:S13]  /*1110*/  ISETP.GT.U32.OR P0, PT, R16, 0xfd, P0 ;  /* 0x000000fd1000780c */ /* 0x000fda0000704470 */
[----:B------:R-:W-:Y:S01]  /*1120*/  @!P0 IMAD.MOV.U32 R11, RZ, RZ, RZ ;  /* 0x000000ffff0b8224 */ /* 0x000fe200078e00ff */
[----:B------:R-:W-:Y:S06]  /*1130*/  @!P0 BRA `(.L_x_24) ;  /* 0x00000000005c8947 */ /* 0x000fec0003800000 */
[----:B------:R-:W-:Y:S02]  /*1140*/  FSETP.GTU.FTZ.AND P0, PT, |R0|, +INF , PT ;  /* 0x7f8000000000780b */ /* 0x000fe40003f1c200 */
[----:B------:R-:W-:-:S04]  /*1150*/  FSETP.GTU.FTZ.AND P1, PT, |R3|, +INF , PT ;  /* 0x7f8000000300780b */ /* 0x000fc80003f3c200 */
[----:B------:R-:W-:-:S13]  /*1160*/  PLOP3.LUT P0, PT, P0, P1, PT, 0xf8, 0x8f ;  /* 0x00000000008f781c */ /* 0x000fda0000703f70 */
[----:B------:R-:W-:Y:S05]  /*1170*/  @P0 BRA `(.L_x_25) ;  /* 0x00000004004c0947 */ /* 0x000fea0003800000 */
[----:B------:R-:W-:-:S13]  /*1180*/  LOP3.LUT P0, RZ, R3, 0x7fffffff, R0, 0xc8, !PT ;  /* 0x7fffffff03ff7812 */ /* 0x000fda000780c800 */
[----:B------:R-:W-:Y:S05]  /*1190*/  @!P0 BRA `(.L_x_26) ;  /* 0x00000004003c8947 */ /* 0x000fea0003800000 */
[C---:B------:R-:W-:Y:S02]  /*11a0*/  FSETP.NEU.FTZ.AND P0, PT, |R0|.reuse, +INF , PT ;  /* 0x7f8000000000780b */ /* 0x040fe40003f1d200 */
[----:B------:R-:W-:Y:S02]  /*11b0*/  FSETP.NEU.FTZ.AND P2, PT, |R3|, +INF , PT ;  /* 0x7f8000000300780b */ /* 0x000fe40003f5d200 */
[----:B------:R-:W-:-:S11]  /*11c0*/  FSETP.NEU.FTZ.AND P1, PT, |R0|, +INF , PT ;  /* 0x7f8000000000780b */ /* 0x000fd60003f3d200 */
[----:B------:R-:W-:Y:S05]  /*11d0*/  @!P2 BRA !P0, `(.L_x_26) ;  /* 0x00000004002ca947 */ /* 0x000fea0004000000 */
[----:B------:R-:W-:-:S04]  /*11e0*/  LOP3.LUT P0, RZ, R0, 0x7fffffff, RZ, 0xc0, !PT ;  /* 0x7fffffff00ff7812 */ /* 0x000fc8000780c0ff */
[----:B------:R-:W-:-:S13]  /*11f0*/  PLOP3.LUT P0, PT, P2, P0, PT, 0x2f, 0xf2 ;  /* 0x0000000000f2781c */ /* 0x000fda0001700577 */
[----:B------:R-:W-:Y:S05]  /*1200*/  @P0 BRA `(.L_x_27) ;  /* 0x0000000400180947 */ /* 0x000fea0003800000 */
[----:B------:R-:W-:-:S04]  /*1210*/  LOP3.LUT P0, RZ, R3, 0x7fffffff, RZ, 0xc0, !PT ;  /* 0x7fffffff03ff7812 */ /* 0x000fc8000780c0ff */
[----:B------:R-:W-:-:S13]  /*1220*/  PLOP3.LUT P0, PT, P1, P0, PT, 0x2f, 0xf2 ;  /* 0x0000000000f2781c */ /* 0x000fda0000f00577 */
[----:B------:R-:W-:Y:S05]  /*1230*/  @P0 BRA `(.L_x_28) ;  /* 0x0000000400000947 */ /* 0x000fea0003800000 */
[----:B------:R-:W-:Y:S02]  /*1240*/  ISETP.GE.AND P0, PT, R16, RZ, PT ;  /* 0x000000ff1000720c */ /* 0x000fe40003f06270 */
[----:B------:R-:W-:-:S11]  /*1250*/  ISETP.GE.AND P1, PT, R17, RZ, PT ;  /* 0x000000ff1100720c */ /* 0x000fd60003f26270 */
[----:B------:R-:W-:Y:S01]  /*1260*/  @P0 MOV R11, RZ ;  /* 0x000000ff000b0202 */ /* 0x000fe20000000f00 */
[----:B------:R-:W-:Y:S02]  /*1270*/  @!P0 IMAD.MOV.U32 R11, RZ, RZ, -0x40 ;  /* 0xffffffc0ff0b8424 */ /* 0x000fe400078e00ff */
[----:B------:R-:W-:Y:S01]  /*1280*/  @!P0 FFMA R0, R0, 1.84467440737095516160e+19, RZ ;  /* 0x5f80000000008823 */ /* 0x000fe200000000ff */
[----:B------:R-:W-:Y:S02]  /*1290*/  @!P1 FFMA R3, R3, 1.84467440737095516160e+19, RZ ;  /* 0x5f80000003039823 */ /* 0x000fe400000000ff */
[----:B------:R-:W-:-:S07]  /*12a0*/  @!P1 IADD3 R11, PT, PT, R11, 0x40, RZ ;  /* 0x000000400b0b9810 */ /* 0x000fce0007ffe0ff */
.L_x_24:
[----:B------:R-:W-:Y:S01]  /*12b0*/  LEA R16, R10, 0xc0800000, 0x17 ;  /* 0xc08000000a107811 */ /* 0x000fe200078eb8ff */
[----:B------:R-:W-:Y:S01]  /*12c0*/  BSSY.RECONVERGENT B2, `(.L_x_29) ;  /* 0x0000036000027945 */ /* 0x000fe20003800200 */
[----:B------:R-:W-:-:S03]  /*12d0*/  IADD3 R15, PT, PT, R15, -0x7f, RZ ;  /* 0xffffff810f0f7810 */ /* 0x000fc60007ffe0ff */
[----:B------:R-:W-:Y:S02]  /*12e0*/  IMAD.IADD R17, R3, 0x1, -R16 ;  /* 0x0000000103117824 */ /* 0x000fe400078e0a10 */
[----:B------:R-:W-:Y:S02]  /*12f0*/  IMAD R0, R15, -0x800000, R0 ;  /* 0xff8000000f007824 */ /* 0x000fe400078e0200 */
[----:B------:R-:W0:Y:S01]  /*1300*/  MUFU.RCP R3, R17 ;  /* 0x0000001100037308 */ /* 0x000e220000001000 */
[----:B------:R-:W-:-:S04]  /*1310*/  FADD.FTZ R19, -R17, -RZ ;  /* 0x800000ff11137221 */ /* 0x000fc80000010100 */
[----:B0-----:R-:W-:-:S04]  /*1320*/  FFMA R16, R3, R19, 1 ;  /* 0x3f80000003107423 */ /* 0x001fc80000000013 */
[----:B------:R-:W-:-:S04]  /*1330*/  FFMA R3, R3, R16, R3 ;  /* 0x0000001003037223 */ /* 0x000fc80000000003 */
[----:B------:R-:W-:-:S04]  /*1340*/  FFMA R16, R0, R3, RZ ;  /* 0x0000000300107223 */ /* 0x000fc800000000ff */
[----:B------:R-:W-:-:S04]  /*1350*/  FFMA R18, R19, R16, R0 ;  /* 0x0000001013127223 */ /* 0x000fc80000000000 */
[----:B------:R-:W-:Y:S01]  /*1360*/  FFMA R16, R3, R18, R16 ;  /* 0x0000001203107223 */ /* 0x000fe20000000010 */
[----:B------:R-:W-:-:S03]  /*1370*/  IADD3 R18, PT, PT, R15, 0x7f, -R10 ;  /* 0x0000007f0f127810 */ /* 0x000fc60007ffe80a */
[----:B------:R-:W-:Y:S01]  /*1380*/  FFMA R19, R19, R16, R0 ;  /* 0x0000001013137223 */ /* 0x000fe20000000000 */
[----:B------:R-:W-:-:S03]  /*1390*/  IADD3 R11, PT, PT, R18, R11, RZ ;  /* 0x0000000b120b7210 */ /* 0x000fc60007ffe0ff */
[----:B------:R-:W-:-:S05]  /*13a0*/  FFMA R0, R3, R19, R16 ;  /* 0x0000001303007223 */ /* 0x000fca0000000010 */
[----:B------:R-:W-:-:S04]  /*13b0*/  SHF.R.U32.HI R10, RZ, 0x17, R0 ;  /* 0x00000017ff0a7819 */ /* 0x000fc80000011600 */
[----:B------:R-:W-:-:S05]  /*13c0*/  LOP3.LUT R10, R10, 0xff, RZ, 0xc0, !PT ;  /* 0x000000ff0a0a7812 */ /* 0x000fca00078ec0ff */
[----:B------:R-:W-:-:S05]  /*13d0*/  IMAD.IADD R15, R10, 0x1, R11 ;  /* 0x000000010a0f7824 */ /* 0x000fca00078e020b */
[----:B------:R-:W-:-:S04]  /*13e0*/  IADD3 R10, PT, PT, R15, -0x1, RZ ;  /* 0xffffffff0f0a7810 */ /* 0x000fc80007ffe0ff */
[----:B------:R-:W-:-:S13]  /*13f0*/  ISETP.GE.U32.AND P0, PT, R10, 0xfe, PT ;  /* 0x000000fe0a00780c */ /* 0x000fda0003f06070 */
[----:B------:R-:W-:Y:S05]  /*1400*/  @!P0 BRA `(.L_x_30) ;  /* 0x0000000000808947 */ /* 0x000fea0003800000 */
[----:B------:R-:W-:-:S13]  /*1410*/  ISETP.GT.AND P0, PT, R15, 0xfe, PT ;  /* 0x000000fe0f00780c */ /* 0x000fda0003f04270 */
[----:B------:R-:W-:Y:S05]  /*1420*/  @P0 BRA `(.L_x_31) ;  /* 0x00000000006c0947 */ /* 0x000fea0003800000 */
[----:B------:R-:W-:-:S13]  /*1430*/  ISETP.GE.AND P0, PT, R15, 0x1, PT ;  /* 0x000000010f00780c */ /* 0x000fda0003f06270 */
[----:B------:R-:W-:Y:S05]  /*1440*/  @P0 BRA `(.L_x_32) ;  /* 0x0000000000740947 */ /* 0x000fea0003800000 */
[----:B------:R-:W-:Y:S02]  /*1450*/  ISETP.GE.AND P0, PT, R15, -0x18, PT ;  /* 0xffffffe80f00780c */ /* 0x000fe40003f06270 */
[----:B------:R-:W-:-:S11]  /*1460*/  LOP3.LUT R0, R0, 0x80000000, RZ, 0xc0, !PT ;  /* 0x8000000000007812 */ /* 0x000fd600078ec0ff */
[----:B------:R-:W-:Y:S05]  /*1470*/  @!P0 BRA `(.L_x_32) ;  /* 0x0000000000688947 */ /* 0x000fea0003800000 */
[-CC-:B------:R-:W-:Y:S01]  /*1480*/  FFMA.RZ R10, R3, R19.reuse, R16.reuse ;  /* 0x00000013030a7223 */ /* 0x180fe2000000c010 */
[C---:B------:R-:W-:Y:S02]  /*1490*/  ISETP.NE.AND P2, PT, R15.reuse, RZ, PT ;  /* 0x000000ff0f00720c */ /* 0x040fe40003f45270 */
[----:B------:R-:W-:Y:S02]  /*14a0*/  ISETP.NE.AND P1, PT, R15, RZ, PT ;  /* 0x000000ff0f00720c */ /* 0x000fe40003f25270 */
[----:B------:R-:W-:Y:S01]  /*14b0*/  LOP3.LUT R11, R10, 0x7fffff, RZ, 0xc0, !PT ;  /* 0x007fffff0a0b7812 */ /* 0x000fe200078ec0ff */
[CCC-:B------:R-:W-:Y:S01]  /*14c0*/  FFMA.RP R10, R3.reuse, R19.reuse, R16.reuse ;  /* 0x00000013030a7223 */ /* 0x1c0fe20000008010 */
[----:B------:R-:W-:Y:S01]  /*14d0*/  FFMA.RM R3, R3, R19, R16 ;  /* 0x0000001303037223 */ /* 0x000fe20000004010 */
[----:B------:R-:W-:Y:S01]  /*14e0*/  IADD3 R16, PT, PT, R15, 0x20, RZ ;  /* 0x000000200f107810 */ /* 0x000fe20007ffe0ff */
[----:B------:R-:W-:Y:S01]  /*14f0*/  IMAD.MOV R15, RZ, RZ, -R15 ;  /* 0x000000ffff0f7224 */ /* 0x000fe200078e0a0f */
[----:B------:R-:W-:-:S02]  /*1500*/  LOP3.LUT R11, R11, 0x800000, RZ, 0xfc, !PT ;  /* 0x008000000b0b7812 */ /* 0x000fc400078efcff */
[----:B------:R-:W-:Y:S02]  /*1510*/  FSETP.NEU.FTZ.AND P0, PT, R10, R3, PT ;  /* 0x000000030a00720b */ /* 0x000fe40003f1d000 */
[----:B------:R-:W-:Y:S02]  /*1520*/  SHF.L.U32 R16, R11, R16, RZ ;  /* 0x000000100b107219 */ /* 0x000fe400000006ff */
[----:B------:R-:W-:Y:S02]  /*1530*/  SEL R10, R15, RZ, P2 ;  /* 0x000000ff0f0a7207 */ /* 0x000fe40001000000 */
[----:B------:R-:W-:Y:S02]  /*1540*/  ISETP.NE.AND P1, PT, R16, RZ, P1 ;  /* 0x000000ff1000720c */ /* 0x000fe40000f25270 */
[----:B------:R-:W-:Y:S02]  /*1550*/  SHF.R.U32.HI R10, RZ, R10, R11 ;  /* 0x0000000aff0a7219 */ /* 0x000fe4000001160b */
[----:B------:R-:W-:-:S02]  /*1560*/  PLOP3.LUT P0, PT, P0, P1, PT, 0xf8, 0x8f ;  /* 0x00000000008f781c */ /* 0x000fc40000703f70 */
[----:B------:R-:W-:Y:S02]  /*1570*/  SHF.R.U32.HI R16, RZ, 0x1, R10 ;  /* 0x00000001ff107819 */ /* 0x000fe4000001160a */
[----:B------:R-:W-:-:S04]  /*1580*/  SEL R3, RZ, 0x1, !P0 ;  /* 0x00000001ff037807 */ /* 0x000fc80004000000 */
[----:B------:R-:W-:-:S04]  /*1590*/  LOP3.LUT R3, R3, 0x1, R16, 0xf8, !PT ;  /* 0x0000000103037812 */ /* 0x000fc800078ef810 */
[----:B------:R-:W-:-:S04]  /*15a0*/  LOP3.LUT R3, R3, R10, RZ, 0xc0, !PT ;  /* 0x0000000a03037212 */ /* 0x000fc800078ec0ff */
[----:B------:R-:W-:-:S04]  /*15b0*/  IADD3 R3, PT, PT, R16, R3, RZ ;  /* 0x0000000310037210 */ /* 0x000fc80007ffe0ff */
[----:B------:R-:W-:Y:S01]  /*15c0*/  LOP3.LUT R0, R3, R0, RZ, 0xfc, !PT ;  /* 0x0000000003007212 */ /* 0x000fe200078efcff */
[----:B------:R-:W-:Y:S06]  /*15d0*/  BRA `(.L_x_32) ;  /* 0x0000000000107947 */ /* 0x000fec0003800000 */
.L_x_31:
[----:B------:R-:W-:-:S04]  /*15e0*/  LOP3.LUT R0, R0, 0x80000000, RZ, 0xc0, !PT ;  /* 0x8000000000007812 */ /* 0x000fc800078ec0ff */
[----:B------:R-:W-:Y:S01]  /*15f0*/  LOP3.LUT R0, R0, 0x7f800000, RZ, 0xfc, !PT ;  /* 0x7f80000000007812 */ /* 0x000fe200078efcff */
[----:B------:R-:W-:Y:S06]  /*1600*/  BRA `(.L_x_32) ;  /* 0x0000000000047947 */ /* 0x000fec0003800000 */
.L_x_30:
[----:B------:R-:W-:-:S07]  /*1610*/  LEA R0, R11, R0, 0x17 ;  /* 0x000000000b007211 */ /* 0x000fce00078eb8ff */
.L_x_32:
[----:B------:R-:W-:Y:S05]  /*1620*/  BSYNC.RECONVERGENT B2 ;  /* 0x0000000000027941 */ /* 0x000fea0003800200 */
.L_x_29:
[----:B------:R-:W-:Y:S05]  /*1630*/  BRA `(.L_x_33) ;  /* 0x0000000000207947 */ /* 0x000fea0003800000 */
.L_x_28:
[----:B------:R-:W-:-:S04]  /*1640*/  LOP3.LUT R0, R3, 0x80000000, R0, 0x48, !PT ;  /* 0x8000000003007812 */ /* 0x000fc800078e4800 */
[----:B------:R-:W-:Y:S01]  /*1650*/  LOP3.LUT R0, R0, 0x7f800000, RZ, 0xfc, !PT ;  /* 0x7f80000000007812 */ /* 0x000fe200078efcff */
[----:B------:R-:W-:Y:S06]  /*1660*/  BRA `(.L_x_33) ;  /* 0x0000000000147947 */ /* 0x000fec0003800000 */
.L_x_27:
[----:B------:R-:W-:Y:S01]  /*1670*/  LOP3.LUT R0, R3, 0x80000000, R0, 0x48, !PT ;  /* 0x8000000003007812 */ /* 0x000fe200078e4800 */
[----:B------:R-:W-:Y:S06]  /*1680*/  BRA `(.L_x_33) ;  /* 0x00000000000c7947 */ /* 0x000fec0003800000 */
.L_x_26:
[----:B------:R-:W0:Y:S01]  /*1690*/  MUFU.RSQ R0, -QNAN ;  /* 0xffc0000000007908 */ /* 0x000e220000001400 */
[----:B------:R-:W-:Y:S05]  /*16a0*/  BRA `(.L_x_33) ;  /* 0x0000000000047947 */ /* 0x000fea0003800000 */
.L_x_25:
[----:B------:R-:W-:-:S07]  /*16b0*/  FADD.FTZ R0, R0, R3 ;  /* 0x0000000300007221 */ /* 0x000fce0000010000 */
.L_x_33:
[----:B------:R-:W-:Y:S05]  /*16c0*/  BSYNC.RECONVERGENT B1 ;  /* 0x0000000000017941 */ /* 0x000fea0003800200 */
.L_x_23:
[----:B------:R-:W-:Y:S01]  /*16d0*/  HFMA2 R11, -RZ, RZ, 0, 0 ;  /* 0x00000000ff0b7431 */ /* 0x000fe200000001ff */
[----:B------:R-:W-:Y:S01]  /*16e0*/  MOV R10, R8 ;  /* 0x00000008000a7202 */ /* 0x000fe20000000f00 */
[----:B0-----:R-:W-:-:S03]  /*16f0*/  IMAD.MOV.U32 R3, RZ, RZ, R0 ;  /* 0x000000ffff037224 */ /* 0x001fc600078e0000 */
[----:B------:R-:W-:Y:S05]  /*1700*/  RET.REL.NODEC R10 `(_Z13TVSQS3DKernelPfS_PKfS1_iiii) ;  /* 0xffffffe80a3c7950 */ /* 0x000fea0003c3ffff */
.L_x_34:
[----:B------:R-:W-:-:S00]  /*1710*/  BRA `(.L_x_34) ;  /* 0xfffffffc00fc7947 */ /* 0x000fc0000383ffff */
[----:B------:R-:W-:-:S00]  /*1720*/  NOP ;  /* 0x0000000000007918 */ /* 0x000fc00000000000 */
        /* <DEDUP_REMOVED lines=13> */
.L_x_76:


//--------------------- .text._Z17Variation3DKernelPfPKfiiiif --------------------------
	.section	.text._Z17Variation3DKernelPfPKfiiiif,"ax",@progbits
	.align	128
        .global         _Z17Variation3DKernelPfPKfiiiif
        .type           _Z17Variation3DKernelPfPKfiiiif,@function
        .size           _Z17Variation3DKernelPfPKfiiiif,(.L_x_77 - _Z17Variation3DKernelPfPKfiiiif)
        .other          _Z17Variation3DKernelPfPKfiiiif,@"STO_CUDA_ENTRY STV_DEFAULT"
_Z17Variation3DKernelPfPKfiiiif:
.text._Z17Variation3DKernelPfPKfiiiif:
[----:B------:R-:W-:Y:S01]  /*0000*/  LDC R1, c[0x0][0x37c] ;  /* 0x0000df00ff017b82 */ /* 0x000fe20000000800 */
[----:B------:R-:W0:Y:S07]  /*0010*/  S2R R2, SR_TID.Y ;  /* 0x0000000000027919 */ /* 0x000e2e0000002200 */
[----:B------:R-:W1:Y:S01]  /*0020*/  LDC R0, c[0x0][0x360] ;  /* 0x0000d800ff007b82 */ /* 0x000e620000000800 */
[----:B------:R-:W2:Y:S01]  /*0030*/  LDCU.64 UR8, c[0x0][0x390] ;  /* 0x00007200ff0877ac */ /* 0x000ea20008000a00 */
[----:B------:R-:W1:Y:S01]  /*0040*/  S2R R3, SR_TID.X ;  /* 0x0000000000037919 */ /* 0x000e620000002100 */
[----:B------:R-:W3:Y:S01]  /*0050*/  LDCU UR7, c[0x0][0x398] ;  /* 0x00007300ff0777ac */ /* 0x000ee20008000800 */
[----:B------:R-:W4:Y:S04]  /*0060*/  S2R R7, SR_TID.Z ;  /* 0x0000000000077919 */ /* 0x000f280000002300 */
[----:B------:R-:W0:Y:S08]  /*0070*/  S2UR UR5, SR_CTAID.Y ;  /* 0x00000000000579c3 */ /* 0x000e300000002600 */
[----:B------:R-:W0:Y:S08]  /*0080*/  LDC R5, c[0x0][0x364] ;  /* 0x0000d900ff057b82 */ /* 0x000e300000000800 */
[----:B------:R-:W1:Y:S08]  /*0090*/  S2UR UR4, SR_CTAID.X ;  /* 0x00000000000479c3 */ /* 0x000e700000002500 */
[----:B------:R-:W4:Y:S08]  /*00a0*/  S2UR UR6, SR_CTAID.Z ;  /* 0x00000000000679c3 */ /* 0x000f300000002700 */
[----:B------:R-:W4:Y:S01]  /*00b0*/  LDC R4, c[0x0][0x368] ;  /* 0x0000da00ff047b82 */ /* 0x000f220000000800 */
[----:B0-----:R-:W-:-:S05]  /*00c0*/  IMAD R5, R5, UR5, R2 ;  /* 0x0000000505057c24 */ /* 0x001fca000f8e0202 */
[----:B--2---:R-:W-:Y:S01]  /*00d0*/  ISETP.GE.AND P0, PT, R5, UR9, PT ;  /* 0x0000000905007c0c */ /* 0x004fe2000bf06270 */
[----:B-1----:R-:W-:-:S05]  /*00e0*/  IMAD R0, R0, UR4, R3 ;  /* 0x0000000400007c24 */ /* 0x002fca000f8e0203 */
[----:B------:R-:W-:Y:S01]  /*00f0*/  ISETP.GE.OR P0, PT, R0, UR8, P0 ;  /* 0x0000000800007c0c */ /* 0x000fe20008706670 */
[----:B----4-:R-:W-:-:S05]  /*0100*/  IMAD R4, R4, UR6, R7 ;  /* 0x0000000604047c24 */ /* 0x010fca000f8e0207 */
[----:B---3--:R-:W-:-:S13]  /*0110*/  ISETP.GE.OR P0, PT, R4, UR7, P0 ;  /* 0x0000000704007c0c */ /* 0x008fda0008706670 */
[----:B------:R-:W-:Y:S05]  /*0120*/  @P0 EXIT ;  /* 0x000000000000094d */ /* 0x000fea0003800000 */
[----:B------:R-:W0:Y:S01]  /*0130*/  LDC.64 R2, c[0x0][0x388] ;  /* 0x0000e200ff027b82 */ /* 0x000e220000000a00 */
[C---:B------:R-:W-:Y:S01]  /*0140*/  ISETP.GE.AND P0, PT, R0.reuse, 0x1, PT ;  /* 0x000000010000780c */ /* 0x040fe20003f06270 */
[----:B------:R-:W1:Y:S01]  /*0150*/  LDCU UR6, c[0x0][0x39c] ;  /* 0x00007380ff0677ac */ /* 0x000e620008000800 */
[----:B------:R-:W-:Y:S01]  /*0160*/  ISETP.NE.AND P1, PT, R5, RZ, PT ;  /* 0x000000ff0500720c */ /* 0x000fe20003f25270 */
[----:B------:R-:W-:Y:S01]  /*0170*/  IMAD R5, R0, UR9, R5 ;  /* 0x0000000900057c24 */ /* 0x000fe2000f8e0205 */
[----:B------:R-:W-:Y:S01]  /*0180*/  ISETP.NE.AND P2, PT, R4, RZ, PT ;  /* 0x000000ff0400720c */ /* 0x000fe20003f45270 */
[----:B------:R-:W2:Y:S02]  /*0190*/  LDCU.64 UR4, c[0x0][0x358] ;  /* 0x00006b00ff0477ac */ /* 0x000ea40008000a00 */
[----:B------:R-:W-:-:S06]  /*01a0*/  IMAD R5, R5, UR7, R4 ;  /* 0x0000000705057c24 */ /* 0x000fcc000f8e0204 */
[----:B------:R-:W-:Y:S02]  /*01b0*/  @P0 IADD3 R0, PT, PT, RZ, -UR7, RZ ;  /* 0x80000007ff000c10 */ /* 0x000fe4000fffe0ff */
[----:B------:R-:W-:-:S03]  /*01c0*/  @P1 IADD3 R4, PT, PT, R5, -UR7, RZ ;  /* 0x8000000705041c10 */ /* 0x000fc6000fffe0ff */
[----:B------:R-:W-:Y:S02]  /*01d0*/  @P0 IMAD R0, R0, UR9, R5 ;  /* 0x0000000900000c24 */ /* 0x000fe4000f8e0205 */
[----:B-1----:R-:W-:Y:S02]  /*01e0*/  IMAD R5, R5, UR6, RZ ;  /* 0x0000000605057c24 */ /* 0x002fe4000f8e02ff */
[----:B------:R-:W-:Y:S02]  /*01f0*/  @P1 IMAD R11, R4, UR6, RZ ;  /* 0x00000006040b1c24 */ /* 0x000fe4000f8e02ff */
[----:B------:R-:W-:Y:S01]  /*0200*/  @P0 IMAD R9, R0, UR6, RZ ;  /* 0x0000000600090c24 */ /* 0x000fe2000f8e02ff */
[C---:B------:R-:W-:Y:S01]  /*0210*/  @P2 IADD3 R13, PT, PT, R5.reuse, -UR6, RZ ;  /* 0x80000006050d2c10 */ /* 0x040fe2000fffe0ff */
[----:B0-----:R-:W-:-:S04]  /*0220*/  IMAD.WIDE R6, R5, 0x4, R2 ;  /* 0x0000000405067825 */ /* 0x001fc800078e0202 */
[----:B------:R-:W-:Y:S01]  /*0230*/  HFMA2 R4, -RZ, RZ, 0, 0 ;  /* 0x00000000ff047431 */ /* 0x000fe200000001ff */
[----:B------:R-:W0:Y:S01]  /*0240*/  LDCU UR6, c[0x0][0x3a0] ;  /* 0x00007400ff0677ac */ /* 0x000e220008000800 */
[--C-:B------:R-:W-:Y:S01]  /*0250*/  @P1 IMAD.WIDE R10, R11, 0x4, R2.reuse ;  /* 0x000000040b0a1825 */ /* 0x100fe200078e0202 */
[----:B--2---:R-:W2:Y:S03]  /*0260*/  LDG.E R6, desc[UR4][R6.64] ;  /* 0x0000000406067981 */ /* 0x004ea6000c1e1900 */
[--C-:B------:R-:W-:Y:S02]  /*0270*/  @P0 IMAD.WIDE R8, R9, 0x4, R2.reuse ;  /* 0x0000000409080825 */ /* 0x100fe400078e0202 */
[----:B------:R-:W2:Y:S02]  /*0280*/  @P1 LDG.E R11, desc[UR4][R10.64] ;  /* 0x000000040a0b1981 */ /* 0x000ea4000c1e1900 */
[----:B------:R-:W-:-:S02]  /*0290*/  @P2 IMAD.WIDE R2, R13, 0x4, R2 ;  /* 0x000000040d022825 */ /* 0x000fc400078e0202 */
[----:B------:R-:W3:Y:S04]  /*02a0*/  @P0 LDG.E R9, desc[UR4][R8.64] ;  /* 0x0000000408090981 */ /* 0x000ee8000c1e1900 */
[----:B------:R-:W4:Y:S01]  /*02b0*/  @P2 LDG.E R3, desc[UR4][R2.64] ;  /* 0x0000000402032981 */ /* 0x000f22000c1e1900 */
[----:B------:R-:W-:Y:S01]  /*02c0*/  HFMA2 R12, -RZ, RZ, 0, 0 ;  /* 0x00000000ff0c7431 */ /* 0x000fe200000001ff */
[----:B------:R-:W-:Y:S01]  /*02d0*/  MOV R0, RZ ;  /* 0x000000ff00007202 */ /* 0x000fe20000000f00 */
[----:B------:R-:W-:Y:S01]  /*02e0*/  BSSY.RECONVERGENT B0, `(.L_x_35) ;  /* 0x0000013000007945 */ /* 0x000fe20003800200 */
[C---:B--2---:R-:W-:Y:S01]  /*02f0*/  @P1 FADD R4, R6.reuse, -R11 ;  /* 0x8000000b06041221 */ /* 0x044fe20000000000 */
[----:B---3--:R-:W-:-:S03]  /*0300*/  @P0 FADD R0, R6, -R9 ;  /* 0x8000000906000221 */ /* 0x008fc60000000000 */
[----:B------:R-:W-:Y:S01]  /*0310*/  FMUL R7, R4, R4 ;  /* 0x0000000404077220 */ /* 0x000fe20000400000 */
[----:B----4-:R-:W-:-:S03]  /*0320*/  @P2 FADD R12, R6, -R3 ;  /* 0x80000003060c2221 */ /* 0x010fc60000000000 */
[----:B------:R-:W-:-:S04]  /*0330*/  FFMA R7, R0, R0, R7 ;  /* 0x0000000000077223 */ /* 0x000fc80000000007 */
[----:B------:R-:W-:-:S04]  /*0340*/  FFMA R7, R12, R12, R7 ;  /* 0x0000000c0c077223 */ /* 0x000fc80000000007 */
[----:B0-----:R-:W-:-:S05]  /*0350*/  FADD R0, R7, UR6 ;  /* 0x0000000607007e21 */ /* 0x001fca0008000000 */
[----:B------:R-:W-:Y:S01]  /*0360*/  IADD3 R2, PT, PT, R0, -0xd000000, RZ ;  /* 0xf300000000027810 */ /* 0x000fe20007ffe0ff */
[----:B------:R0:W1:Y:S03]  /*0370*/  MUFU.RSQ R3, R0 ;  /* 0x0000000000037308 */ /* 0x0000660000001400 */
[----:B------:R-:W-:-:S13]  /*0380*/  ISETP.GT.U32.AND P0, PT, R2, 0x727fffff, PT ;  /* 0x727fffff0200780c */ /* 0x000fda0003f04070 */
[----:B0-----:R-:W-:Y:S05]  /*0390*/  @!P0 BRA `(.L_x_36) ;  /* 0x00000000000c8947 */ /* 0x001fea0003800000 */
[----:B------:R-:W-:-:S07]  /*03a0*/  MOV R9, 0x3c0 ;  /* 0x000003c000097802 */ /* 0x000fce0000000f00 */
[----:B-1----:R-:W-:Y:S05]  /*03b0*/  CALL.REL.NOINC `($__internal_2_$__cuda_sm20_sqrt_rn_f32_slowpath) ;  /* 0x0000000000287944 */ /* 0x002fea0003c00000 */
[----:B------:R-:W-:Y:S05]  /*03c0*/  BRA `(.L_x_37) ;  /* 0x0000000000107947 */ /* 0x000fea0003800000 */
.L_x_36:
[----:B-1----:R-:W-:Y:S01]  /*03d0*/  FMUL.FTZ R7, R0, R3 ;  /* 0x0000000300077220 */ /* 0x002fe20000410000 */
[----:B------:R-:W-:-:S03]  /*03e0*/  FMUL.FTZ R2, R3, 0.5 ;  /* 0x3f00000003027820 */ /* 0x000fc60000410000 */
[----:B------:R-:W-:-:S04]  /*03f0*/  FFMA R0, -R7, R7, R0 ;  /* 0x0000000707007223 */ /* 0x000fc80000000100 */
[----:B------:R-:W-:-:S07]  /*0400*/  FFMA R7, R0, R2, R7 ;  /* 0x0000000200077223 */ /* 0x000fce0000000007 */
.L_x_37:
[----:B------:R-:W-:Y:S05]  /*0410*/  BSYNC.RECONVERGENT B0 ;  /* 0x0000000000007941 */ /* 0x000fea0003800200 */
.L_x_35:
[----:B------:R-:W0:Y:S02]  /*0420*/  LDC.64 R2, c[0x0][0x380] ;  /* 0x0000e000ff027b82 */ /* 0x000e240000000a00 */
[----:B0-----:R-:W-:-:S05]  /*0430*/  IMAD.WIDE R2, R5, 0x4, R2 ;  /* 0x0000000405027825 */ /* 0x001fca00078e0202 */
[----:B------:R-:W-:Y:S01]  /*0440*/  STG.E desc[UR4][R2.64], R7 ;  /* 0x0000000702007986 */ /* 0x000fe2000c101904 */
[----:B------:R-:W-:Y:S05]  /*0450*/  EXIT ;  /* 0x000000000000794d */ /* 0x000fea0003800000 */
        .weak           $__internal_2_$__cuda_sm20_sqrt_rn_f32_slowpath
        .type           $__internal_2_$__cuda_sm20_sqrt_rn_f32_slowpath,@function
        .size           $__internal_2_$__cuda_sm20_sqrt_rn_f32_slowpath,(.L_x_77 - $__internal_2_$__cuda_sm20_sqrt_rn_f32_slowpath)
$__internal_2_$__cuda_sm20_sqrt_rn_f32_slowpath:
[----:B------:R-:W-:-:S13]  /*0460*/  LOP3.LUT P0, RZ, R0, 0x7fffffff, RZ, 0xc0, !PT ;  /* 0x7fffffff00ff7812 */ /* 0x000fda000780c0ff */
[----:B------:R-:W-:Y:S01]  /*0470*/  @!P0 MOV R2, R0 ;  /* 0x0000000000028202 */ /* 0x000fe20000000f00 */
[----:B------:R-:W-:Y:S06]  /*0480*/  @!P0 BRA `(.L_x_38) ;  /* 0x0000000000408947 */ /* 0x000fec0003800000 */
[----:B------:R-:W-:-:S13]  /*0490*/  FSETP.GEU.FTZ.AND P0, PT, R0, RZ, PT ;  /* 0x000000ff0000720b */ /* 0x000fda0003f1e000 */
[----:B------:R-:W-:Y:S01]  /*04a0*/  @!P0 MOV R2, 0x7fffffff ;  /* 0x7fffffff00028802 */ /* 0x000fe20000000f00 */
[----:B------:R-:W-:Y:S06]  /*04b0*/  @!P0 BRA `(.L_x_38) ;  /* 0x0000000000348947 */ /* 0x000fec0003800000 */
[----:B------:R-:W-:-:S13]  /*04c0*/  FSETP.GTU.FTZ.AND P0, PT, |R0|, +INF , PT ;  /* 0x7f8000000000780b */ /* 0x000fda0003f1c200 */
[----:B------:R-:W-:Y:S01]  /*04d0*/  @P0 FADD.FTZ R2, R0, 1 ;  /* 0x3f80000000020421 */ /* 0x000fe20000010000 */
[----:B------:R-:W-:Y:S06]  /*04e0*/  @P0 BRA `(.L_x_38) ;  /* 0x0000000000280947 */ /* 0x000fec0003800000 */
[----:B------:R-:W-:-:S13]  /*04f0*/  FSETP.NEU.FTZ.AND P0, PT, |R0|, +INF , PT ;  /* 0x7f8000000000780b */ /* 0x000fda0003f1d200 */
[----:B------:R-:W-:-:S04]  /*0500*/  @P0 FFMA R3, R0, 1.84467440737095516160e+19, RZ ;  /* 0x5f80000000030823 */ /* 0x000fc800000000ff */
[----:B------:R-:W0:Y:S02]  /*0510*/  @P0 MUFU.RSQ R2, R3 ;  /* 0x0000000300020308 */ /* 0x000e240000001400 */
[----:B0-----:R-:W-:Y:S01]  /*0520*/  @P0 FMUL.FTZ R4, R3, R2 ;  /* 0x0000000203040220 */ /* 0x001fe20000410000 */
[----:B------:R-:W-:Y:S01]  /*0530*/  @P0 FMUL.FTZ R8, R2, 0.5 ;  /* 0x3f00000002080820 */ /* 0x000fe20000410000 */
[----:B------:R-:W-:Y:S02]  /*0540*/  @!P0 MOV R2, R0 ;  /* 0x0000000000028202 */ /* 0x000fe40000000f00 */
[----:B------:R-:W-:-:S04]  /*0550*/  @P0 FADD.FTZ R6, -R4, -RZ ;  /* 0x800000ff04060221 */ /* 0x000fc80000010100 */
[----:B------:R-:W-:-:S04]  /*0560*/  @P0 FFMA R7, R4, R6, R3 ;  /* 0x0000000604070223 */ /* 0x000fc80000000003 */
[----:B------:R-:W-:-:S04]  /*0570*/  @P0 FFMA R7, R7, R8, R4 ;  /* 0x0000000807070223 */ /* 0x000fc80000000004 */
[----:B------:R-:W-:-:S07]  /*0580*/  @P0 FMUL.FTZ R2, R7, 2.3283064365386962891e-10 ;  /* 0x2f80000007020820 */ /* 0x000fce0000410000 */
.L_x_38:
[----:B------:R-:W-:Y:S01]  /*0590*/  HFMA2 R3, -RZ, RZ, 0, 0 ;  /* 0x00000000ff037431 */ /* 0x000fe200000001ff */
[----:B------:R-:W-:Y:S02]  /*05a0*/  MOV R7, R2 ;  /* 0x0000000200077202 */ /* 0x000fe40000000f00 */
[----:B------:R-:W-:-:S04]  /*05b0*/  MOV R2, R9 ;  /* 0x0000000900027202 */ /* 0x000fc80000000f00 */
[----:B------:R-:W-:Y:S05]  /*05c0*/  RET.REL.NODEC R2 `(_Z17Variation3DKernelPfPKfiiiif) ;  /* 0xfffffff8028c7950 */ /* 0x000fea0003c3ffff */
.L_x_39:
        /* <DEDUP_REMOVED lines=11> */
.L_x_77:


//--------------------- .text._Z13TVSQS2DKernelPfS_PKfS1_iii --------------------------
	.section	.text._Z13TVSQS2DKernelPfS_PKfS1_iii,"ax",@progbits
	.align	128
        .global         _Z13TVSQS2DKernelPfS_PKfS1_iii
        .type           _Z13TVSQS2DKernelPfS_PKfS1_iii,@function
        .size           _Z13TVSQS2DKernelPfS_PKfS1_iii,(.L_x_79 - _Z13TVSQS2DKernelPfS_PKfS1_iii)
        .other          _Z13TVSQS2DKernelPfS_PKfS1_iii,@"STO_CUDA_ENTRY STV_DEFAULT"
_Z13TVSQS2DKernelPfS_PKfS1_iii:
.text._Z13TVSQS2DKernelPfS_PKfS1_iii:
[----:B------:R-:W-:Y:S01]  /*0000*/  LDC R1, c[0x0][0x37c] ;  /* 0x0000df00ff017b82 */ /* 0x000fe20000000800 */
[----:B------:R-:W0:Y:S07]  /*0010*/  S2R R2, SR_TID.Y ;  /* 0x0000000000027919 */ /* 0x000e2e0000002200 */
[----:B------:R-:W1:Y:S01]  /*0020*/  LDC R0, c[0x0][0x360] ;  /* 0x0000d800ff007b82 */ /* 0x000e620000000800 */
[----:B------:R-:W2:Y:S01]  /*0030*/  LDCU.64 UR4, c[0x0][0x3a0] ;  /* 0x00007400ff0477ac */ /* 0x000ea20008000a00 */
[----:B------:R-:W1:Y:S06]  /*0040*/  S2R R3, SR_TID.X ;  /* 0x0000000000037919 */ /* 0x000e6c0000002100 */
[----:B------:R-:W0:Y:S08]  /*0050*/  S2UR UR7, SR_CTAID.Y ;  /* 0x00000000000779c3 */ /* 0x000e300000002600 */
[----:B------:R-:W0:Y:S08]  /*0060*/  LDC R11, c[0x0][0x364] ;  /* 0x0000d900ff0b7b82 */ /* 0x000e300000000800 */
[----:B------:R-:W1:Y:S01]  /*0070*/  S2UR UR6, SR_CTAID.X ;  /* 0x00000000000679c3 */ /* 0x000e620000002500 */
[----:B0-----:R-:W-:-:S05]  /*0080*/  IMAD R11, R11, UR7, R2 ;  /* 0x000000070b0b7c24 */ /* 0x001fca000f8e0202 */
[----:B--2---:R-:W-:Y:S01]  /*0090*/  ISETP.GE.AND P0, PT, R11, UR5, PT ;  /* 0x000000050b007c0c */ /* 0x004fe2000bf06270 */
[----:B-1----:R-:W-:-:S05]  /*00a0*/  IMAD R0, R0, UR6, R3 ;  /* 0x0000000600007c24 */ /* 0x002fca000f8e0203 */
[----:B------:R-:W-:-:S13]  /*00b0*/  ISETP.GE.OR P0, PT, R0, UR4, P0 ;  /* 0x0000000400007c0c */ /* 0x000fda0008706670 */
[----:B------:R-:W-:Y:S05]  /*00c0*/  @P0 EXIT ;  /* 0x000000000000094d */ /* 0x000fea0003800000 */
[----:B------:R-:W0:Y:S01]  /*00d0*/  LDC R7, c[0x0][0x3a8] ;  /* 0x0000ea00ff077b82 */ /* 0x000e220000000800 */
[----:B------:R-:W1:Y:S01]  /*00e0*/  LDCU.64 UR8, c[0x0][0x358] ;  /* 0x00006b00ff0877ac */ /* 0x000e620008000a00 */
[----:B------:R-:W-:-:S06]  /*00f0*/  IMAD R6, R0, UR5, R11 ;  /* 0x0000000500067c24 */ /* 0x000fcc000f8e020b */
[----:B------:R-:W2:Y:S08]  /*0100*/  LDC.64 R2, c[0x0][0x390] ;  /* 0x0000e400ff027b82 */ /* 0x000eb00000000a00 */
[----:B------:R-:W3:Y:S01]  /*0110*/  LDC.64 R18, c[0x0][0x398] ;  /* 0x0000e600ff127b82 */ /* 0x000ee20000000a00 */
[----:B0-----:R-:W-:-:S04]  /*0120*/  IMAD R4, R6, R7, RZ ;  /* 0x0000000706047224 */ /* 0x001fc800078e02ff */
[----:B--2---:R-:W-:-:S05]  /*0130*/  IMAD.WIDE R2, R4, 0x4, R2 ;  /* 0x0000000404027825 */ /* 0x004fca00078e0202 */
[----:B-1----:R-:W2:Y:S01]  /*0140*/  LDG.E R5, desc[UR8][R2.64] ;  /* 0x0000000802057981 */ /* 0x002ea2000c1e1900 */
[----:B------:R-:W-:Y:S01]  /*0150*/  ISETP.GE.AND P2, PT, R0, 0x1, PT ;  /* 0x000000010000780c */ /* 0x000fe20003f46270 */
[----:B------:R-:W-:Y:S01]  /*0160*/  UIADD3 UR4, UPT, UPT, UR4, -0x1, URZ ;  /* 0xffffffff04047890 */ /* 0x000fe2000fffe0ff */
[----:B------:R-:W-:Y:S01]  /*0170*/  ISETP.NE.AND P3, PT, R11, RZ, PT ;  /* 0x000000ff0b00720c */ /* 0x000fe20003f65270 */
[----:B---3--:R-:W-:Y:S01]  /*0180*/  IMAD.WIDE R8, R4, 0x4, R18 ;  /* 0x0000000404087825 */ /* 0x008fe200078e0212 */
[----:B------:R-:W-:-:S03]  /*0190*/  UIADD3 UR6, UPT, UPT, UR5, -0x1, URZ ;  /* 0xffffffff05067890 */ /* 0x000fc6000fffe0ff */
[----:B------:R-:W-:Y:S01]  /*01a0*/  ISETP.GE.AND P0, PT, R0, UR4, PT ;  /* 0x0000000400007c0c */ /* 0x000fe2000bf06270 */
[----:B------:R0:W3:Y:S02]  /*01b0*/  LDG.E R10, desc[UR8][R8.64] ;  /* 0x00000008080a7981 */ /* 0x0000e4000c1e1900 */
[----:B------:R-:W-:-:S03]  /*01c0*/  ISETP.GE.U32.AND P1, PT, R11, UR6, PT ;  /* 0x000000060b007c0c */ /* 0x000fc6000bf26070 */
[----:B------:R-:W-:Y:S02]  /*01d0*/  @P2 VIADD R6, R6, -UR5 ;  /* 0x8000000506062c36 */ /* 0x000fe40008000000 */
[----:B------:R-:W-:Y:S02]  /*01e0*/  @P3 IMAD.IADD R15, R4, 0x1, -R7 ;  /* 0x00000001040f3824 */ /* 0x000fe400078e0a07 */
[----:B------:R-:W-:-:S04]  /*01f0*/  @P2 IMAD R13, R6, R7, RZ ;  /* 0x00000007060d2224 */ /* 0x000fc800078e02ff */
[----:B------:R-:W-:-:S04]  /*0200*/  @P2 IMAD.WIDE R12, R13, 0x4, R18 ;  /* 0x000000040d0c2825 */ /* 0x000fc800078e0212 */
[----:B------:R-:W-:Y:S02]  /*0210*/  @P3 IMAD.WIDE R18, R15, 0x4, R18 ;  /* 0x000000040f123825 */ /* 0x000fe400078e0212 */
[----:B------:R-:W3:Y:S04]  /*0220*/  @P2 LDG.E R13, desc[UR8][R12.64] ;  /* 0x000000080c0d2981 */ /* 0x000ee8000c1e1900 */
[----:B------:R-:W4:Y:S01]  /*0230*/  @P3 LDG.E R19, desc[UR8][R18.64] ;  /* 0x0000000812133981 */ /* 0x000f22000c1e1900 */
[C---:B------:R-:W-:Y:S02]  /*0240*/  @!P0 IMAD R17, R7.reuse, UR5, RZ ;  /* 0x0000000507118c24 */ /* 0x040fe4000f8e02ff */
[----:B------:R-:W-:-:S04]  /*0250*/  @!P1 IMAD.WIDE R20, R7, 0x4, R8 ;  /* 0x0000000407149825 */ /* 0x000fc800078e0208 */
[C---:B------:R-:W-:Y:S02]  /*0260*/  @!P0 IMAD.WIDE R14, R17.reuse, 0x4, R8 ;  /* 0x00000004110e8825 */ /* 0x040fe400078e0208 */
[----:B------:R-:W4:Y:S02]  /*0270*/  @!P1 LDG.E R21, desc[UR8][R20.64] ;  /* 0x0000000814159981 */ /* 0x000f24000c1e1900 */
[--C-:B------:R-:W-:Y:S02]  /*0280*/  @!P0 IMAD.WIDE R16, R17, 0x4, R2.reuse ;  /* 0x0000000411108825 */ /* 0x100fe400078e0202 */
[----:B------:R-:W4:Y:S02]  /*0290*/  @!P0 LDG.E R15, desc[UR8][R14.64] ;  /* 0x000000080e0f8981 */ /* 0x000f24000c1e1900 */
[----:B------:R-:W-:Y:S01]  /*02a0*/  @!P1 IMAD.WIDE R22, R7, 0x4, R2 ;  /* 0x0000000407169825 */ /* 0x000fe200078e0202 */
[----:B--2---:R-:W-:-:S03]  /*02b0*/  MOV R2, R5 ;  /* 0x0000000500027202 */ /* 0x004fc60000000f00 */
[----:B------:R-:W-:-:S03]  /*02c0*/  IMAD.MOV.U32 R6, RZ, RZ, R5 ;  /* 0x000000ffff067224 */ /* 0x000fc600078e0005 */
[----:B------:R1:W5:Y:S04]  /*02d0*/  @!P0 LDG.E R2, desc[UR8][R16.64] ;  /* 0x0000000810028981 */ /* 0x000368000c1e1900 */
[----:B------:R1:W5:Y:S01]  /*02e0*/  @!P1 LDG.E R6, desc[UR8][R22.64] ;  /* 0x0000000816069981 */ /* 0x000362000c1e1900 */
[----:B0-----:R-:W0:Y:S01]  /*02f0*/  MUFU.RCP R8, R5 ;  /* 0x0000000500087308 */ /* 0x001e220000001000 */
[----:B------:R-:W-:Y:S02]  /*0300*/  HFMA2 R3, -RZ, RZ, 0, 0 ;  /* 0x00000000ff037431 */ /* 0x000fe400000001ff */
[----:B------:R-:W-:Y:S02]  /*0310*/  IMAD.MOV.U32 R0, RZ, RZ, RZ ;  /* 0x000000ffff007224 */ /* 0x000fe400078e00ff */
[C---:B---3--:R-:W-:Y:S01]  /*0320*/  @P2 FADD R0, R10.reuse, -R13 ;  /* 0x8000000d0a002221 */ /* 0x048fe20000000000 */
[----:B----4-:R-:W-:-:S04]  /*0330*/  @P3 FADD R3, R10, -R19 ;  /* 0x800000130a033221 */ /* 0x010fc80000000000 */
[----:B------:R-:W-:Y:S01]  /*0340*/  FADD R0, R3, R0 ;  /* 0x0000000003007221 */ /* 0x000fe20000000000 */
[----:B0-----:R-:W-:-:S03]  /*0350*/  FFMA R7, -R5, R8, 1 ;  /* 0x3f80000005077423 */ /* 0x001fc60000000108 */
[----:B------:R-:W0:Y:S01]  /*0360*/  FCHK P2, R0, R5 ;  /* 0x0000000500007302 */ /* 0x000e220000040000 */
[----:B------:R-:W-:-:S04]  /*0370*/  FFMA R3, R8, R7, R8 ;  /* 0x0000000708037223 */ /* 0x000fc80000000008 */
[----:B------:R-:W-:Y:S01]  /*0380*/  FFMA R8, R0, R3, RZ ;  /* 0x0000000300087223 */ /* 0x000fe200000000ff */
[----:B------:R-:W-:Y:S03]  /*0390*/  BSSY.RECONVERGENT B0, `(.L_x_40) ;  /* 0x000000c000007945 */ /* 0x000fe60003800200 */
[----:B------:R-:W-:Y:S01]  /*03a0*/  FFMA R11, -R5, R8, R0 ;  /* 0x00000008050b7223 */ /* 0x000fe20000000100 */
[----:B------:R-:W-:Y:S02]  /*03b0*/  IMAD.MOV.U32 R9, RZ, RZ, RZ ;  /* 0x000000ffff097224 */ /* 0x000fe400078e00ff */
[C---:B------:R-:W-:Y:S01]  /*03c0*/  @!P0 FADD R9, R10.reuse, -R15 ;  /* 0x8000000f0a098221 */ /* 0x040fe20000000000 */
[----:B------:R-:W-:Y:S02]  /*03d0*/  IMAD.MOV.U32 R7, RZ, RZ, RZ ;  /* 0x000000ffff077224 */ /* 0x000fe400078e00ff */
[----:B------:R-:W-:Y:S01]  /*03e0*/  @!P1 FADD R7, R10, -R21 ;  /* 0x800000150a079221 */ /* 0x000fe20000000000 */
[----:B------:R-:W-:Y:S01]  /*03f0*/  FFMA R8, R3, R11, R8 ;  /* 0x0000000b03087223 */ /* 0x000fe20000000008 */
[----:B01----:R-:W-:Y:S06]  /*0400*/  @!P2 BRA `(.L_x_41) ;  /* 0x000000000010a947 */ /* 0x003fec0003800000 */
[----:B------:R-:W-:Y:S02]  /*0410*/  MOV R3, R5 ;  /* 0x0000000500037202 */ /* 0x000fe40000000f00 */
[----:B------:R-:W-:-:S07]  /*0420*/  MOV R10, 0x440 ;  /* 0x00000440000a7802 */ /* 0x000fce0000000f00 */
[----:B-----5:R-:W-:Y:S05]  /*0430*/  CALL.REL.NOINC `($__internal_4_$__cuda_sm3x_div_rn_noftz_f32_slowpath) ;  /* 0x00000008002c7944 */ /* 0x020fea0003c00000 */
[----:B------:R-:W-:-:S07]  /*0440*/  IMAD.MOV.U32 R8, RZ, RZ, R3 ;  /* 0x000000ffff087224 */ /* 0x000fce00078e0003 */
.L_x_41:
[----:B------:R-:W-:Y:S05]  /*0450*/  BSYNC.RECONVERGENT B0 ;  /* 0x0000000000007941 */ /* 0x000fea0003800200 */
.L_x_40:
        /* <DEDUP_REMOVED lines=12> */
[----:B------:R-:W-:Y:S05]  /*0520*/  CALL.REL.NOINC `($__internal_4_$__cuda_sm3x_div_rn_noftz_f32_slowpath) ;  /* 0x0000000400f07944 */ /* 0x000fea0003c00000 */
.L_x_43:
[----:B------:R-:W-:Y:S05]  /*0530*/  BSYNC.RECONVERGENT B0 ;  /* 0x0000000000007941 */ /* 0x000fea0003800200 */
.L_x_42:
        /* <DEDUP_REMOVED lines=11> */
[----:B------:R-:W-:Y:S01]  /*05f0*/  MOV R10, 0x620 ;  /* 0x00000620000a7802 */ /* 0x000fe20000000f00 */
[----:B------:R-:W-:-:S07]  /*0600*/  IMAD.MOV.U32 R3, RZ, RZ, R6 ;  /* 0x000000ffff037224 */ /* 0x000fce00078e0006 */
[----:B------:R-:W-:Y:S05]  /*0610*/  CALL.REL.NOINC `($__internal_4_$__cuda_sm3x_div_rn_noftz_f32_slowpath) ;  /* 0x0000000400b47944 */ /* 0x000fea0003c00000 */
[----:B------:R-:W-:-:S07]  /*0620*/  MOV R9, R3 ;  /* 0x0000000300097202 */ /* 0x000fce0000000f00 */
.L_x_45:
[----:B------:R-:W-:Y:S05]  /*0630*/  BSYNC.RECONVERGENT B0 ;  /* 0x0000000000007941 */ /* 0x000fea0003800200 */
.L_x_44:
[----:B------:R-:W0:Y:S01]  /*0640*/  LDC.64 R10, c[0x0][0x380] ;  /* 0x0000e000ff0a7b82 */ /* 0x000e220000000a00 */
[----:B------:R-:W1:Y:S01]  /*0650*/  MUFU.RCP R0, R5 ;  /* 0x0000000500007308 */ /* 0x000e620000001000 */
[----:B------:R-:W-:Y:S01]  /*0660*/  FADD R7, R8, R9 ;  /* 0x0000000908077221 */ /* 0x000fe20000000000 */
[----:B------:R-:W-:Y:S01]  /*0670*/  UMOV UR4, 0x40000000 ;  /* 0x4000000000047882 */ /* 0x000fe20000000000 */
[----:B------:R-:W-:Y:S01]  /*0680*/  BSSY.RECONVERGENT B0, `(.L_x_46) ;  /* 0x000000f000007945 */ /* 0x000fe20003800200 */
[----:B------:R-:W-:-:S04]  /*0690*/  IMAD.U32 R12, RZ, RZ, UR4 ;  /* 0x00000004ff0c7e24 */ /* 0x000fc8000f8e00ff */
[----:B------:R-:W2:Y:S01]  /*06a0*/  FCHK P0, R12, R5 ;  /* 0x000000050c007302 */ /* 0x000ea20000000000 */
[----:B-1----:R-:W-:-:S04]  /*06b0*/  FFMA R3, -R5, R0, 1 ;  /* 0x3f80000005037423 */ /* 0x002fc80000000100 */
[----:B------:R-:W-:Y:S01]  /*06c0*/  FFMA R0, R0, R3, R0 ;  /* 0x0000000300007223 */ /* 0x000fe20000000000 */
[----:B0-----:R-:W-:-:S04]  /*06d0*/  IMAD.WIDE R8, R4, 0x4, R10 ;  /* 0x0000000404087825 */ /* 0x001fc800078e020a */
[----:B------:R-:W-:Y:S01]  /*06e0*/  FFMA R3, R0, 2, RZ ;  /* 0x4000000000037823 */ /* 0x000fe200000000ff */
[----:B------:R0:W-:Y:S03]  /*06f0*/  STG.E desc[UR8][R8.64], R7 ;  /* 0x0000000708007986 */ /* 0x0001e6000c101908 */
[----:B------:R-:W-:-:S04]  /*0700*/  FFMA R10, -R5, R3, 2 ;  /* 0x40000000050a7423 */ /* 0x000fc80000000103 */
[----:B------:R-:W-:Y:S01]  /*0710*/  FFMA R3, R0, R10, R3 ;  /* 0x0000000a00037223 */ /* 0x000fe20000000003 */
[----:B--2---:R-:W-:Y:S06]  /*0720*/  @!P0 BRA `(.L_x_47) ;  /* 0x0000000000108947 */ /* 0x004fec0003800000 */
[----:B------:R-:W-:Y:S02]  /*0730*/  HFMA2 R0, -RZ, RZ, 2, 0 ;  /* 0x40000000ff007431 */ /* 0x000fe400000001ff */
[----:B------:R-:W-:Y:S01]  /*0740*/  IMAD.MOV.U32 R3, RZ, RZ, R5 ;  /* 0x000000ffff037224 */ /* 0x000fe200078e0005 */
[----:B------:R-:W-:-:S07]  /*0750*/  MOV R10, 0x770 ;  /* 0x00000770000a7802 */ /* 0x000fce0000000f00 */
[----:B0-----:R-:W-:Y:S05]  /*0760*/  CALL.REL.NOINC `($__internal_4_$__cuda_sm3x_div_rn_noftz_f32_slowpath) ;  /* 0x0000000400607944 */ /* 0x001fea0003c00000 */
.L_x_47:
[----:B------:R-:W-:Y:S05]  /*0770*/  BSYNC.RECONVERGENT B0 ;  /* 0x0000000000007941 */ /* 0x000fea0003800200 */
.L_x_46:
[----:B------:R-:W-:Y:S01]  /*0780*/  VIADD R0, R2, 0x1800000 ;  /* 0x0180000002007836 */ /* 0x000fe20000000000 */
[----:B------:R-:W-:Y:S04]  /*0790*/  BSSY.RECONVERGENT B0, `(.L_x_48) ;  /* 0x000000c000007945 */ /* 0x000fe80003800200 */
[----:B------:R-:W-:-:S04]  /*07a0*/  LOP3.LUT R0, R0, 0x7f800000, RZ, 0xc0, !PT ;  /* 0x7f80000000007812 */ /* 0x000fc800078ec0ff */
[----:B------:R-:W-:-:S13]  /*07b0*/  ISETP.GT.U32.AND P0, PT, R0, 0x1ffffff, PT ;  /* 0x01ffffff0000780c */ /* 0x000fda0003f04070 */
[----:B------:R-:W-:Y:S05]  /*07c0*/  @P0 BRA `(.L_x_49) ;  /* 0x0000000000100947 */ /* 0x000fea0003800000 */
[----:B------:R-:W-:Y:S01]  /*07d0*/  IMAD.MOV.U32 R0, RZ, RZ, R2 ;  /* 0x000000ffff007224 */ /* 0x000fe200078e0002 */
[----:B0-----:R-:W-:-:S07]  /*07e0*/  MOV R8, 0x800 ;  /* 0x0000080000087802 */ /* 0x001fce0000000f00 */
[----:B------:R-:W-:Y:S05]  /*07f0*/  CALL.REL.NOINC `($__internal_3_$__cuda_sm20_rcp_rn_f32_slowpath) ;  /* 0x0000000000687944 */ /* 0x000fea0003c00000 */
[----:B------:R-:W-:Y:S05]  /*0800*/  BRA `(.L_x_50) ;  /* 0x0000000000107947 */ /* 0x000fea0003800000 */
.L_x_49:
[----:B------:R-:W1:Y:S02]  /*0810*/  MUFU.RCP R5, R2 ;  /* 0x0000000200057308 */ /* 0x000e640000001000 */
[----:B-1----:R-:W-:-:S04]  /*0820*/  FFMA R0, R5, R2, -1 ;  /* 0xbf80000005007423 */ /* 0x002fc80000000002 */
[----:B------:R-:W-:-:S04]  /*0830*/  FADD.FTZ R0, -R0, -RZ ;  /* 0x800000ff00007221 */ /* 0x000fc80000010100 */
[----:B------:R-:W-:-:S07]  /*0840*/  FFMA R0, R5, R0, R5 ;  /* 0x0000000005007223 */ /* 0x000fce0000000005 */
.L_x_50:
[----:B------:R-:W-:Y:S05]  /*0850*/  BSYNC.RECONVERGENT B0 ;  /* 0x0000000000007941 */ /* 0x000fea0003800200 */
.L_x_48:
[----:B------:R-:W-:Y:S01]  /*0860*/  IADD3 R2, PT, PT, R6, 0x1800000, RZ ;  /* 0x0180000006027810 */ /* 0x000fe20007ffe0ff */
[----:B------:R-:W-:Y:S01]  /*0870*/  BSSY.RECONVERGENT B0, `(.L_x_51) ;  /* 0x000000d000007945 */ /* 0x000fe20003800200 */
[----:B------:R-:W-:Y:S02]  /*0880*/  FADD R3, R0, R3 ;  /* 0x0000000300037221 */ /* 0x000fe40000000000 */
[----:B------:R-:W-:-:S04]  /*0890*/  LOP3.LUT R2, R2, 0x7f800000, RZ, 0xc0, !PT ;  /* 0x7f80000002027812 */ /* 0x000fc800078ec0ff */
[----:B------:R-:W-:-:S13]  /*08a0*/  ISETP.GT.U32.AND P0, PT, R2, 0x1ffffff, PT ;  /* 0x01ffffff0200780c */ /* 0x000fda0003f04070 */
[----:B------:R-:W-:Y:S05]  /*08b0*/  @P0 BRA `(.L_x_52) ;  /* 0x0000000000100947 */ /* 0x000fea0003800000 */
[----:B------:R-:W-:Y:S01]  /*08c0*/  IMAD.MOV.U32 R0, RZ, RZ, R6 ;  /* 0x000000ffff007224 */ /* 0x000fe200078e0006 */
[----:B0-----:R-:W-:-:S07]  /*08d0*/  MOV R8, 0x8f0 ;  /* 0x000008f000087802 */ /* 0x001fce0000000f00 */
[----:B------:R-:W-:Y:S05]  /*08e0*/  CALL.REL.NOINC `($__internal_3_$__cuda_sm20_rcp_rn_f32_slowpath) ;  /* 0x00000000002c7944 */ /* 0x000fea0003c00000 */
[----:B------:R-:W-:Y:S05]  /*08f0*/  BRA `(.L_x_53) ;  /* 0x0000000000107947 */ /* 0x000fea0003800000 */
.L_x_52:
[----:B------:R-:W1:Y:S02]  /*0900*/  MUFU.RCP R5, R6 ;  /* 0x0000000600057308 */ /* 0x000e640000001000 */
[----:B-1----:R-:W-:-:S04]  /*0910*/  FFMA R0, R5, R6, -1 ;  /* 0xbf80000005007423 */ /* 0x002fc80000000006 */
[----:B------:R-:W-:-:S04]  /*0920*/  FADD.FTZ R0, -R0, -RZ ;  /* 0x800000ff00007221 */ /* 0x000fc80000010100 */
[----:B------:R-:W-:-:S07]  /*0930*/  FFMA R0, R5, R0, R5 ;  /* 0x0000000005007223 */ /* 0x000fce0000000005 */
.L_x_53:
[----:B------:R-:W-:Y:S05]  /*0940*/  BSYNC.RECONVERGENT B0 ;  /* 0x0000000000007941 */ /* 0x000fea0003800200 */
.L_x_51:
[----:B0-----:R-:W0:Y:S01]  /*0950*/  LDC.64 R6, c[0x0][0x388] ;  /* 0x0000e200ff067b82 */ /* 0x001e220000000a00 */
[----:B------:R-:W-:Y:S01]  /*0960*/  FADD R3, R3, R0 ;  /* 0x0000000003037221 */ /* 0x000fe20000000000 */
[----:B0-----:R-:W-:-:S05]  /*0970*/  IMAD.WIDE R4, R4, 0x4, R6 ;  /* 0x0000000404047825 */ /* 0x001fca00078e0206 */
[----:B------:R-:W-:Y:S01]  /*0980*/  STG.E desc[UR8][R4.64], R3 ;  /* 0x0000000304007986 */ /* 0x000fe2000c101908 */
[----:B------:R-:W-:Y:S05]  /*0990*/  EXIT ;  /* 0x000000000000794d */ /* 0x000fea0003800000 */
        .weak           $__internal_3_$__cuda_sm20_rcp_rn_f32_slowpath
        .type           $__internal_3_$__cuda_sm20_rcp_rn_f32_slowpath,@function
        .size           $__internal_3_$__cuda_sm20_rcp_rn_f32_slowpath,($__internal_4_$__cuda_sm3x_div_rn_noftz_f32_slowpath - $__internal_3_$__cuda_sm20_rcp_rn_f32_slowpath)
$__internal_3_$__cuda_sm20_rcp_rn_f32_slowpath:
[----:B------:R-:W-:Y:S01]  /*09a0*/  IMAD.SHL.U32 R2, R0, 0x2, RZ ;  /* 0x0000000200027824 */ /* 0x000fe200078e00ff */
[----:B------:R-:W-:Y:S04]  /*09b0*/  BSSY.RECONVERGENT B1, `(.L_x_54) ;  /* 0x0000030000017945 */ /* 0x000fe80003800200 */
[----:B------:R-:W-:-:S04]  /*09c0*/  SHF.R.U32.HI R9, RZ, 0x18, R2 ;  /* 0x00000018ff097819 */ /* 0x000fc80000011602 */
[----:B------:R-:W-:-:S13]  /*09d0*/  ISETP.NE.U32.AND P0, PT, R9, RZ, PT ;  /* 0x000000ff0900720c */ /* 0x000fda0003f05070 */
[----:B------:R-:W-:Y:S05]  /*09e0*/  @P0 BRA `(.L_x_55) ;  /* 0x0000000000280947 */ /* 0x000fea0003800000 */
[----:B------:R-:W-:-:S04]  /*09f0*/  SHF.L.U32 R2, R0, 0x1, RZ ;  /* 0x0000000100027819 */ /* 0x000fc800000006ff */
        /* <DEDUP_REMOVED lines=9> */
.L_x_55:
[----:B------:R-:W-:-:S05]  /*0a90*/  VIADD R11, R9, 0xffffff03 ;  /* 0xffffff03090b7836 */ /* 0x000fca0000000000 */
[----:B------:R-:W-:-:S13]  /*0aa0*/  ISETP.GT.U32.AND P0, PT, R11, 0x1, PT ;  /* 0x000000010b00780c */ /* 0x000fda0003f04070 */
[----:B------:R-:W-:Y:S05]  /*0ab0*/  @P0 BRA `(.L_x_57) ;  /* 0x0000000000780947 */ /* 0x000fea0003800000 */
[----:B------:R-:W-:Y:S02]  /*0ac0*/  LOP3.LUT R2, R0, 0x7fffff, RZ, 0xc0, !PT ;  /* 0x007fffff00027812 */ /* 0x000fe400078ec0ff */
[----:B------:R-:W-:Y:S02]  /*0ad0*/  MOV R12, 0x3 ;  /* 0x00000003000c7802 */ /* 0x000fe40000000f00 */
        /* <DEDUP_REMOVED lines=11> */
[----:B------:R-:W-:-:S03]  /*0b90*/  LOP3.LUT R12, R12, R5, RZ, 0xc0, !PT ;  /* 0x000000050c0c7212 */ /* 0x000fc600078ec0ff */
[----:B------:R-:W-:Y:S01]  /*0ba0*/  IMAD.MOV R2, RZ, RZ, -R7 ;  /* 0x000000ffff027224 */ /* 0x000fe200078e0a07 */
[----:B------:R-:W-:-:S04]  /*0bb0*/  SHF.R.U32.HI R12, RZ, R11, R12 ;  /* 0x0000000bff0c7219 */ /* 0x000fc8000001160c */
[----:B------:R-:W-:Y:S02]  /*0bc0*/  LOP3.LUT P1, RZ, R2, R11, R5, 0xf8, !PT ;  /* 0x0000000b02ff7212 */ /* 0x000fe4000782f805 */
[C---:B------:R-:W-:Y:S02]  /*0bd0*/  LOP3.LUT P0, RZ, R12.reuse, 0x1, RZ, 0xc0, !PT ;  /* 0x000000010cff7812 */ /* 0x040fe4000780c0ff */
[----:B------:R-:W-:-:S04]  /*0be0*/  LOP3.LUT P2, RZ, R12, 0x2, RZ, 0xc0, !PT ;  /* 0x000000020cff7812 */ /* 0x000fc8000784c0ff */
[----:B------:R-:W-:Y:S02]  /*0bf0*/  PLOP3.LUT P0, PT, P0, P1, P2, 0xe0, 0x0 ;  /* 0x000000000000781c */ /* 0x000fe40000703c20 */
[----:B------:R-:W-:Y:S02]  /*0c00*/  LOP3.LUT P1, RZ, R0, 0x7fffff, RZ, 0xc0, !PT ;  /* 0x007fffff00ff7812 */ /* 0x000fe4000782c0ff */
[----:B------:R-:W-:-:S04]  /*0c10*/  SEL R2, RZ, 0x1, !P0 ;  /* 0x00000001ff027807 */ /* 0x000fc80004000000 */
[----:B------:R-:W-:-:S04]  /*0c20*/  IADD3 R2, PT, PT, -R2, RZ, RZ ;  /* 0x000000ff02027210 */ /* 0x000fc80007ffe1ff */
[----:B------:R-:W-:Y:S01]  /*0c30*/  ISETP.GE.AND P0, PT, R2, RZ, PT ;  /* 0x000000ff0200720c */ /* 0x000fe20003f06270 */
[----:B------:R-:W-:-:S05]  /*0c40*/  VIADD R2, R9, 0xffffff04 ;  /* 0xffffff0409027836 */ /* 0x000fca0000000000 */
[----:B------:R-:W-:-:S07]  /*0c50*/  SHF.R.U32.HI R5, RZ, R2, R5 ;  /* 0x00000002ff057219 */ /* 0x000fce0000011605 */
[----:B------:R-:W-:-:S05]  /*0c60*/  @!P0 IADD3 R5, PT, PT, R5, 0x1, RZ ;  /* 0x0000000105058810 */ /* 0x000fca0007ffe0ff */
[----:B------:R-:W-:-:S05]  /*0c70*/  @!P1 IMAD.SHL.U32 R5, R5, 0x2, RZ ;  /* 0x0000000205059824 */ /* 0x000fca00078e00ff */
[----:B------:R-:W-:Y:S01]  /*0c80*/  LOP3.LUT R5, R5, 0x80000000, R0, 0xf8, !PT ;  /* 0x8000000005057812 */ /* 0x000fe200078ef800 */
[----:B------:R-:W-:Y:S06]  /*0c90*/  BRA `(.L_x_56) ;  /* 0x0000000000047947 */ /* 0x000fec0003800000 */
.L_x_57:
[----:B------:R0:W1:Y:S02]  /*0ca0*/  MUFU.RCP R5, R0 ;  /* 0x0000000000057308 */ /* 0x0000640000001000 */
.L_x_56:
[----:B------:R-:W-:Y:S05]  /*0cb0*/  BSYNC.RECONVERGENT B1 ;  /* 0x0000000000017941 */ /* 0x000fea0003800200 */
.L_x_54:
[----:B------:R-:W-:Y:S01]  /*0cc0*/  IMAD.MOV.U32 R9, RZ, RZ, 0x0 ;  /* 0x00000000ff097424 */ /* 0x000fe200078e00ff */
[----:B01----:R-:W-:-:S03]  /*0cd0*/  MOV R0, R5 ;  /* 0x0000000500007202 */ /* 0x003fc60000000f00 */
[----:B------:R-:W-:Y:S05]  /*0ce0*/  RET.REL.NODEC R8 `(_Z13TVSQS2DKernelPfS_PKfS1_iii) ;  /* 0xfffffff008c47950 */ /* 0x000fea0003c3ffff */
        .weak           $__internal_4_$__cuda_sm3x_div_rn_noftz_f32_slowpath
        .type           $__internal_4_$__cuda_sm3x_div_rn_noftz_f32_slowpath,@function
        .size           $__internal_4_$__cuda_sm3x_div_rn_noftz_f32_slowpath,(.L_x_79 - $__internal_4_$__cuda_sm3x_div_rn_noftz_f32_slowpath)
$__internal_4_$__cuda_sm3x_div_rn_noftz_f32_slowpath:
[----:B------:R-:W-:Y:S01]  /*0cf0*/  SHF.R.U32.HI R12, RZ, 0x17, R3 ;  /* 0x00000017ff0c7819 */ /* 0x000fe20000011603 */
[----:B------:R-:W-:Y:S01]  /*0d00*/  BSSY.RECONVERGENT B1, `(.L_x_58) ;  /* 0x0000062000017945 */ /* 0x000fe20003800200 */
[----:B------:R-:W-:Y:S02]  /*0d10*/  SHF.R.U32.HI R11, RZ, 0x17, R0 ;  /* 0x00000017ff0b7819 */ /* 0x000fe40000011600 */
[----:B------:R-:W-:Y:S02]  /*0d20*/  LOP3.LUT R12, R12, 0xff, RZ, 0xc0, !PT ;  /* 0x000000ff0c0c7812 */ /* 0x000fe400078ec0ff */
[----:B------:R-:W-:Y:S02]  /*0d30*/  LOP3.LUT R16, R11, 0xff, RZ, 0xc0, !PT ;  /* 0x000000ff0b107812 */ /* 0x000fe400078ec0ff */
[----:B------:R-:W-:-:S03]  /*0d40*/  IADD3 R14, PT, PT, R12, -0x1, RZ ;  /* 0xffffffff0c0e7810 */ /* 0x000fc60007ffe0ff */
[----:B------:R-:W-:Y:S01]  /*0d50*/  VIADD R13, R16, 0xffffffff ;  /* 0xffffffff100d7836 */ /* 0x000fe20000000000 */
[----:B------:R-:W-:-:S04]  /*0d60*/  ISETP.GT.U32.AND P0, PT, R14, 0xfd, PT ;  /* 0x000000fd0e00780c */ /* 0x000fc80003f04070 */
[----:B------:R-:W-:-:S13]  /*0d70*/  ISETP.GT.U32.OR P0, PT, R13, 0xfd, P0 ;  /* 0x000000fd0d00780c */ /* 0x000fda0000704470 */
[----:B------:R-:W-:Y:S01]  /*0d80*/  @!P0 MOV R11, RZ ;  /* 0x000000ff000b8202 */ /* 0x000fe20000000f00 */
        /* <DEDUP_REMOVED lines=19> */
[----:B------:R-:W-:Y:S01]  /*0ec0*/  @P0 IMAD.MOV.U32 R11, RZ, RZ, RZ ;  /* 0x000000ffff0b0224 */ /* 0x000fe200078e00ff */
[----:B------:R-:W-:Y:S01]  /*0ed0*/  @!P0 MOV R11, 0xffffffc0 ;  /* 0xffffffc0000b8802 */ /* 0x000fe20000000f00 */
[----:B------:R-:W-:Y:S01]  /*0ee0*/  @!P0 FFMA R0, R0, 1.84467440737095516160e+19, RZ ;  /* 0x5f80000000008823 */ /* 0x000fe200000000ff */
[----:B------:R-:W-:-:S03]  /*0ef0*/  @!P1 FFMA R3, R3, 1.84467440737095516160e+19, RZ ;  /* 0x5f80000003039823 */ /* 0x000fc600000000ff */
[----:B------:R-:W-:-:S07]  /*0f00*/  @!P1 VIADD R11, R11, 0x40 ;  /* 0x000000400b0b9836 */ /* 0x000fce0000000000 */
.L_x_59:
[----:B------:R-:W-:Y:S01]  /*0f10*/  LEA R14, R12, 0xc0800000, 0x17 ;  /* 0xc08000000c0e7811 */ /* 0x000fe200078eb8ff */
[----:B------:R-:W-:Y:S03]  /*0f20*/  BSSY.RECONVERGENT B2, `(.L_x_64) ;  /* 0x0000036000027945 */ /* 0x000fe60003800200 */
[----:B------:R-:W-:Y:S01]  /*0f30*/  IADD3 R14, PT, PT, -R14, R3, RZ ;  /* 0x000000030e0e7210 */ /* 0x000fe20007ffe1ff */
[----:B------:R-:W-:-:S03]  /*0f40*/  VIADD R3, R16, 0xffffff81 ;  /* 0xffffff8110037836 */ /* 0x000fc60000000000 */
[----:B------:R-:W0:Y:S01]  /*0f50*/  MUFU.RCP R13, R14 ;  /* 0x0000000e000d7308 */ /* 0x000e220000001000 */
[----:B------:R-:W-:Y:S01]  /*0f60*/  FADD.FTZ R15, -R14, -RZ ;  /* 0x800000ff0e0f7221 */ /* 0x000fe20000010100 */
[C---:B------:R-:W-:Y:S01]  /*0f70*/  IMAD R0, R3.reuse, -0x800000, R0 ;  /* 0xff80000003007824 */ /* 0x040fe200078e0200 */
[----:B------:R-:W-:-:S04]  /*0f80*/  IADD3 R12, PT, PT, R3, 0x7f, -R12 ;  /* 0x0000007f030c7810 */ /* 0x000fc80007ffe80c */
[----:B------:R-:W-:Y:S01]  /*0f90*/  IADD3 R12, PT, PT, R12, R11, RZ ;  /* 0x0000000b0c0c7210 */ /* 0x000fe20007ffe0ff */
[----:B0-----:R-:W-:-:S04]  /*0fa0*/  FFMA R16, R13, R15, 1 ;  /* 0x3f8000000d107423 */ /* 0x001fc8000000000f */
[----:B------:R-:W-:-:S04]  /*0fb0*/  FFMA R18, R13, R16, R13 ;  /* 0x000000100d127223 */ /* 0x000fc8000000000d */
[----:B------:R-:W-:-:S04]  /*0fc0*/  FFMA R13, R0, R18, RZ ;  /* 0x00000012000d7223 */ /* 0x000fc800000000ff */
[----:B------:R-:W-:-:S04]  /*0fd0*/  FFMA R16, R15, R13, R0 ;  /* 0x0000000d0f107223 */ /* 0x000fc80000000000 */
[----:B------:R-:W-:-:S04]  /*0fe0*/  FFMA R13, R18, R16, R13 ;  /* 0x00000010120d7223 */ /* 0x000fc8000000000d */
[----:B------:R-:W-:-:S04]  /*0ff0*/  FFMA R16, R15, R13, R0 ;  /* 0x0000000d0f107223 */ /* 0x000fc80000000000 */
        /* <DEDUP_REMOVED lines=14> */
[CCC-:B------:R-:W-:Y:S01]  /*10e0*/  FFMA.RZ R3, R18.reuse, R16.reuse, R13.reuse ;  /* 0x0000001012037223 */ /* 0x1c0fe2000000c00d */
[C---:B------:R-:W-:Y:S02]  /*10f0*/  VIADD R14, R15.reuse, 0x20 ;  /* 0x000000200f0e7836 */ /* 0x040fe40000000000 */
[CCC-:B------:R-:W-:Y:S01]  /*1100*/  FFMA.RM R12, R18.reuse, R16.reuse, R13.reuse ;  /* 0x00000010120c7223 */ /* 0x1c0fe2000000400d */
[----:B------:R-:W-:Y:S02]  /*1110*/  ISETP.NE.AND P2, PT, R15, RZ, PT ;  /* 0x000000ff0f00720c */ /* 0x000fe40003f45270 */
[----:B------:R-:W-:Y:S01]  /*1120*/  LOP3.LUT R11, R3, 0x7fffff, RZ, 0xc0, !PT ;  /* 0x007fffff030b7812 */ /* 0x000fe200078ec0ff */
[----:B------:R-:W-:Y:S01]  /*1130*/  FFMA.RP R3, R18, R16, R13 ;  /* 0x0000001012037223 */ /* 0x000fe2000000800d */
[----:B------:R-:W-:Y:S02]  /*1140*/  ISETP.NE.AND P1, PT, R15, RZ, PT ;  /* 0x000000ff0f00720c */ /* 0x000fe40003f25270 */
[----:B------:R-:W-:-:S02]  /*1150*/  LOP3.LUT R11, R11, 0x800000, RZ, 0xfc, !PT ;  /* 0x008000000b0b7812 */ /* 0x000fc400078efcff */
[----:B------:R-:W-:Y:S02]  /*1160*/  IADD3 R13, PT, PT, -R15, RZ, RZ ;  /* 0x000000ff0f0d7210 */ /* 0x000fe40007ffe1ff */
[----:B------:R-:W-:Y:S02]  /*1170*/  SHF.L.U32 R14, R11, R14, RZ ;  /* 0x0000000e0b0e7219 */ /* 0x000fe400000006ff */
[----:B------:R-:W-:Y:S02]  /*1180*/  FSETP.NEU.FTZ.AND P0, PT, R3, R12, PT ;  /* 0x0000000c0300720b */ /* 0x000fe40003f1d000 */
[----:B------:R-:W-:Y:S02]  /*1190*/  SEL R12, R13, RZ, P2 ;  /* 0x000000ff0d0c7207 */ /* 0x000fe40001000000 */
[----:B------:R-:W-:Y:S02]  /*11a0*/  ISETP.NE.AND P1, PT, R14, RZ, P1 ;  /* 0x000000ff0e00720c */ /* 0x000fe40000f25270 */
[----:B------:R-:W-:-:S02]  /*11b0*/  SHF.R.U32.HI R12, RZ, R12, R11 ;  /* 0x0000000cff0c7219 */ /* 0x000fc4000001160b */
[----:B------:R-:W-:Y:S02]  /*11c0*/  PLOP3.LUT P0, PT, P0, P1, PT, 0xf8, 0x8f ;  /* 0x00000000008f781c */ /* 0x000fe40000703f70 */
[----:B------:R-:W-:Y:S02]  /*11d0*/  SHF.R.U32.HI R14, RZ, 0x1, R12 ;  /* 0x00000001ff0e7819 */ /* 0x000fe4000001160c */
[----:B------:R-:W-:-:S04]  /*11e0*/  SEL R3, RZ, 0x1, !P0 ;  /* 0x00000001ff037807 */ /* 0x000fc80004000000 */
[----:B------:R-:W-:-:S04]  /*11f0*/  LOP3.LUT R3, R3, 0x1, R14, 0xf8, !PT ;  /* 0x0000000103037812 */ /* 0x000fc800078ef80e */
[----:B------:R-:W-:-:S05]  /*1200*/  LOP3.LUT R3, R3, R12, RZ, 0xc0, !PT ;  /* 0x0000000c03037212 */ /* 0x000fca00078ec0ff */
[----:B------:R-:W-:-:S05]  /*1210*/  IMAD.IADD R3, R14, 0x1, R3 ;  /* 0x000000010e037824 */ /* 0x000fca00078e0203 */
[----:B------:R-:W-:Y:S01]  /*1220*/  LOP3.LUT R0, R3, R0, RZ, 0xfc, !PT ;  /* 0x0000000003007212 */ /* 0x000fe200078efcff */
[----:B------:R-:W-:Y:S06]  /*1230*/  BRA `(.L_x_67) ;  /* 0x0000000000107947 */ /* 0x000fec0003800000 */
.L_x_66:
[----:B------:R-:W-:-:S04]  /*1240*/  LOP3.LUT R0, R0, 0x80000000, RZ, 0xc0, !PT ;  /* 0x8000000000007812 */ /* 0x000fc800078ec0ff */
[----:B------:R-:W-:Y:S01]  /*1250*/  LOP3.LUT R0, R0, 0x7f800000, RZ, 0xfc, !PT ;  /* 0x7f80000000007812 */ /* 0x000fe200078efcff */
[----:B------:R-:W-:Y:S06]  /*1260*/  BRA `(.L_x_67) ;  /* 0x0000000000047947 */ /* 0x000fec0003800000 */
.L_x_65:
[----:B------:R-:W-:-:S07]  /*1270*/  LEA R0, R12, R0, 0x17 ;  /* 0x000000000c007211 */ /* 0x000fce00078eb8ff */
.L_x_67:
[----:B------:R-:W-:Y:S05]  /*1280*/  BSYNC.RECONVERGENT B2 ;  /* 0x0000000000027941 */ /* 0x000fea0003800200 */
.L_x_64:
[----:B------:R-:W-:Y:S05]  /*1290*/  BRA `(.L_x_68) ;  /* 0x0000000000207947 */ /* 0x000fea0003800000 */
.L_x_63:
[----:B------:R-:W-:-:S04]  /*12a0*/  LOP3.LUT R0, R3, 0x80000000, R0, 0x48, !PT ;  /* 0x8000000003007812 */ /* 0x000fc800078e4800 */
[----:B------:R-:W-:Y:S01]  /*12b0*/  LOP3.LUT R0, R0, 0x7f800000, RZ, 0xfc, !PT ;  /* 0x7f80000000007812 */ /* 0x000fe200078efcff */
[----:B------:R-:W-:Y:S06]  /*12c0*/  BRA `(.L_x_68) ;  /* 0x0000000000147947 */ /* 0x000fec0003800000 */
.L_x_62:
[----:B------:R-:W-:Y:S01]  /*12d0*/  LOP3.LUT R0, R3, 0x80000000, R0, 0x48, !PT ;  /* 0x8000000003007812 */ /* 0x000fe200078e4800 */
[----:B------:R-:W-:Y:S06]  /*12e0*/  BRA `(.L_x_68) ;  /* 0x00000000000c7947 */ /* 0x000fec0003800000 */
.L_x_61:
[----:B------:R-:W0:Y:S01]  /*12f0*/  MUFU.RSQ R0, -QNAN ;  /* 0xffc0000000007908 */ /* 0x000e220000001400 */
[----:B------:R-:W-:Y:S05]  /*1300*/  BRA `(.L_x_68) ;  /* 0x0000000000047947 */ /* 0x000fea0003800000 */
.L_x_60:
[----:B------:R-:W-:-:S07]  /*1310*/  FADD.FTZ R0, R0, R3 ;  /* 0x0000000300007221 */ /* 0x000fce0000010000 */
.L_x_68:
[----:B------:R-:W-:Y:S05]  /*1320*/  BSYNC.RECONVERGENT B1 ;  /* 0x0000000000017941 */ /* 0x000fea0003800200 */
.L_x_58:
[----:B------:R-:W-:Y:S02]  /*1330*/  HFMA2 R11, -RZ, RZ, 0, 0 ;  /* 0x00000000ff0b7431 */ /* 0x000fe400000001ff */
[----:B0-----:R-:W-:Y:S02]  /*1340*/  IMAD.MOV.U32 R3, RZ, RZ, R0 ;  /* 0x000000ffff037224 */ /* 0x001fe400078e0000 */
[----:B------:R-:W-:Y:S05]  /*1350*/  RET.REL.NODEC R10 `(_Z13TVSQS2DKernelPfS_PKfS1_iii) ;  /* 0xffffffec0a287950 */ /* 0x000fea0003c3ffff */
.L_x_69:
        /* <DEDUP_REMOVED lines=10> */
.L_x_79:


//--------------------- .text._Z17Variation2DKernelPfPKfiiif --------------------------
	.section	.text._Z17Variation2DKernelPfPKfiiif,"ax",@progbits
	.align	128
        .global         _Z17Variation2DKernelPfPKfiiif
        .type           _Z17Variation2DKernelPfPKfiiif,@function
        .size           _Z17Variation2DKernelPfPKfiiif,(.L_x_80 - _Z17Variation2DKernelPfPKfiiif)
        .other          _Z17Variation2DKernelPfPKfiiif,@"STO_CUDA_ENTRY STV_DEFAULT"
_Z17Variation2DKernelPfPKfiiif:
.text._Z17Variation2DKernelPfPKfiiif:
        /* <DEDUP_REMOVED lines=13> */
[----:B------:R-:W0:Y:S01]  /*00d0*/  LDCU UR6, c[0x0][0x398] ;  /* 0x00007300ff0677ac */ /* 0x000e220008000800 */
[----:B------:R-:W1:Y:S01]  /*00e0*/  LDC.64 R6, c[0x0][0x388] ;  /* 0x0000e200ff067b82 */ /* 0x000e620000000a00 */
[C---:B------:R-:W-:Y:S01]  /*00f0*/  ISETP.GE.AND P0, PT, R0.reuse, 0x1, PT ;  /* 0x000000010000780c */ /* 0x040fe20003f06270 */
[----:B------:R-:W-:Y:S01]  /*0100*/  IMAD R0, R0, UR7, R3 ;  /* 0x0000000700007c24 */ /* 0x000fe2000f8e0203 */
[----:B------:R-:W-:Y:S01]  /*0110*/  ISETP.NE.AND P1, PT, R3, RZ, PT ;  /* 0x000000ff0300720c */ /* 0x000fe20003f25270 */
[----:B------:R-:W2:Y:S02]  /*0120*/  LDCU.64 UR4, c[0x0][0x358] ;  /* 0x00006b00ff0477ac */ /* 0x000ea40008000a00 */
[----:B0-----:R-:W-:-:S08]  /*0130*/  IMAD R2, R0, UR6, RZ ;  /* 0x0000000600027c24 */ /* 0x001fd0000f8e02ff */
[----:B------:R-:W-:Y:S02]  /*0140*/  @P0 IADD3 R0, PT, PT, R0, -UR7, RZ ;  /* 0x8000000700000c10 */ /* 0x000fe4000fffe0ff */
[----:B------:R-:W-:-:S03]  /*0150*/  @P1 IADD3 R9, PT, PT, R2, -UR6, RZ ;  /* 0x8000000602091c10 */ /* 0x000fc6000fffe0ff */
[----:B------:R-:W-:Y:S01]  /*0160*/  @P0 IMAD R3, R0, UR6, RZ ;  /* 0x0000000600030c24 */ /* 0x000fe2000f8e02ff */
[----:B------:R-:W0:Y:S01]  /*0170*/  LDCU UR6, c[0x0][0x39c] ;  /* 0x00007380ff0677ac */ /* 0x000e220008000800 */
[----:B-1----:R-:W-:-:S04]  /*0180*/  IMAD.WIDE R4, R2, 0x4, R6 ;  /* 0x0000000402047825 */ /* 0x002fc800078e0206 */
[--C-:B------:R-:W-:Y:S02]  /*0190*/  @P1 IMAD.WIDE R8, R9, 0x4, R6.reuse ;  /* 0x0000000409081825 */ /* 0x100fe400078e0206 */
[----:B--2---:R-:W2:Y:S02]  /*01a0*/  LDG.E R4, desc[UR4][R4.64] ;  /* 0x0000000404047981 */ /* 0x004ea4000c1e1900 */
[----:B------:R-:W-:Y:S02]  /*01b0*/  @P0 IMAD.WIDE R6, R3, 0x4, R6 ;  /* 0x0000000403060825 */ /* 0x000fe400078e0206 */
[----:B------:R-:W2:Y:S04]  /*01c0*/  @P1 LDG.E R9, desc[UR4][R8.64] ;  /* 0x0000000408091981 */ /* 0x000ea8000c1e1900 */
[----:B------:R-:W3:Y:S01]  /*01d0*/  @P0 LDG.E R7, desc[UR4][R6.64] ;  /* 0x0000000406070981 */ /* 0x000ee2000c1e1900 */
[----:B------:R-:W-:Y:S01]  /*01e0*/  HFMA2 R3, -RZ, RZ, 0, 0 ;  /* 0x00000000ff037431 */ /* 0x000fe200000001ff */
[----:B------:R-:W-:Y:S01]  /*01f0*/  MOV R0, RZ ;  /* 0x000000ff00007202 */ /* 0x000fe20000000f00 */
[----:B------:R-:W-:Y:S01]  /*0200*/  BSSY.RECONVERGENT B0, `(.L_x_70) ;  /* 0x0000012000007945 */ /* 0x000fe20003800200 */
[C---:B--2---:R-:W-:Y:S01]  /*0210*/  @P1 FADD R3, R4.reuse, -R9 ;  /* 0x8000000904031221 */ /* 0x044fe20000000000 */
[----:B---3--:R-:W-:-:S03]  /*0220*/  @P0 FADD R0, R4, -R7 ;  /* 0x8000000704000221 */ /* 0x008fc60000000000 */
[----:B------:R-:W-:-:S04]  /*0230*/  FMUL R3, R3, R3 ;  /* 0x0000000303037220 */ /* 0x000fc80000400000 */
[----:B------:R-:W-:-:S04]  /*0240*/  FFMA R3, R0, R0, R3 ;  /* 0x0000000000037223 */ /* 0x000fc80000000003 */
[----:B0-----:R-:W-:-:S05]  /*0250*/  FADD R10, R3, UR6 ;  /* 0x00000006030a7e21 */ /* 0x001fca0008000000 */
[----:B------:R-:W-:Y:S01]  /*0260*/  IADD3 R0, PT, PT, R10, -0xd000000, RZ ;  /* 0xf30000000a007810 */ /* 0x000fe20007ffe0ff */
[----:B------:R0:W1:Y:S03]  /*0270*/  MUFU.RSQ R3, R10 ;  /* 0x0000000a00037308 */ /* 0x0000660000001400 */
[----:B------:R-:W-:-:S13]  /*0280*/  ISETP.GT.U32.AND P0, PT, R0, 0x727fffff, PT ;  /* 0x727fffff0000780c */ /* 0x000fda0003f04070 */
[----:B0-----:R-:W-:Y:S05]  /*0290*/  @!P0 BRA `(.L_x_71) ;  /* 0x0000000000108947 */ /* 0x001fea0003800000 */
[----:B------:R-:W-:-:S07]  /*02a0*/  MOV R8, 0x2c0 ;  /* 0x000002c000087802 */ /* 0x000fce0000000f00 */
[----:B-1----:R-:W-:Y:S05]  /*02b0*/  CALL.REL.NOINC `($__internal_5_$__cuda_sm20_sqrt_rn_f32_slowpath) ;  /* 0x00000000002c7944 */ /* 0x002fea0003c00000 */
[----:B------:R-:W-:Y:S01]  /*02c0*/  MOV R7, R3 ;  /* 0x0000000300077202 */ /* 0x000fe20000000f00 */
[----:B------:R-:W-:Y:S06]  /*02d0*/  BRA `(.L_x_72) ;  /* 0x0000000000107947 */ /* 0x000fec0003800000 */
.L_x_71:
[----:B-1----:R-:W-:Y:S01]  /*02e0*/  FMUL.FTZ R7, R10, R3 ;  /* 0x000000030a077220 */ /* 0x002fe20000410000 */
[----:B------:R-:W-:-:S03]  /*02f0*/  FMUL.FTZ R3, R3, 0.5 ;  /* 0x3f00000003037820 */ /* 0x000fc60000410000 */
[----:B------:R-:W-:-:S04]  /*0300*/  FFMA R0, -R7, R7, R10 ;  /* 0x0000000707007223 */ /* 0x000fc8000000010a */
[----:B------:R-:W-:-:S07]  /*0310*/  FFMA R7, R0, R3, R7 ;  /* 0x0000000300077223 */ /* 0x000fce0000000007 */
.L_x_72:
[----:B------:R-:W-:Y:S05]  /*0320*/  BSYNC.RECONVERGENT B0 ;  /* 0x0000000000007941 */ /* 0x000fea0003800200 */
.L_x_70:
[----:B------:R-:W0:Y:S02]  /*0330*/  LDC.64 R4, c[0x0][0x380] ;  /* 0x0000e000ff047b82 */ /* 0x000e240000000a00 */
[----:B0-----:R-:W-:-:S05]  /*0340*/  IMAD.WIDE R2, R2, 0x4, R4 ;  /* 0x0000000402027825 */ /* 0x001fca00078e0204 */
[----:B------:R-:W-:Y:S01]  /*0350*/  STG.E desc[UR4][R2.64], R7 ;  /* 0x0000000702007986 */ /* 0x000fe2000c101904 */
[----:B------:R-:W-:Y:S05]  /*0360*/  EXIT ;  /* 0x000000000000794d */ /* 0x000fea0003800000 */
        .weak           $__internal_5_$__cuda_sm20_sqrt_rn_f32_slowpath
        .type           $__internal_5_$__cuda_sm20_sqrt_rn_f32_slowpath,@function
        .size           $__internal_5_$__cuda_sm20_sqrt_rn_f32_slowpath,(.L_x_80 - $__internal_5_$__cuda_sm20_sqrt_rn_f32_slowpath)
$__internal_5_$__cuda_sm20_sqrt_rn_f32_slowpath:
[----:B------:R-:W-:-:S13]  /*0370*/  LOP3.LUT P0, RZ, R10, 0x7fffffff, RZ, 0xc0, !PT ;  /* 0x7fffffff0aff7812 */ /* 0x000fda000780c0ff */
[----:B------:R-:W-:Y:S01]  /*0380*/  @!P0 MOV R3, R10 ;  /* 0x0000000a00038202 */ /* 0x000fe20000000f00 */
[----:B------:R-:W-:Y:S06]  /*0390*/  @!P0 BRA `(.L_x_73) ;  /* 0x0000000000448947 */ /* 0x000fec0003800000 */
[----:B------:R-:W-:Y:S02]  /*03a0*/  FSETP.GEU.FTZ.AND P0, PT, R10, RZ, PT ;  /* 0x000000ff0a00720b */ /* 0x000fe40003f1e000 */
[----:B------:R-:W-:-:S11]  /*03b0*/  MOV R0, R10 ;  /* 0x0000000a00007202 */ /* 0x000fd60000000f00 */
        /* <DEDUP_REMOVED lines=15> */
.L_x_73:
[----:B------:R-:W-:Y:S01]  /*04b0*/  HFMA2 R5, -RZ, RZ, 0, 0 ;  /* 0x00000000ff057431 */ /* 0x000fe200000001ff */
[----:B------:R-:W-:-:S04]  /*04c0*/  MOV R4, R8 ;  /* 0x0000000800047202 */ /* 0x000fc80000000f00 */
[----:B------:R-:W-:Y:S05]  /*04d0*/  RET.REL.NODEC R4 `(_Z17Variation2DKernelPfPKfiiif) ;  /* 0xfffffff804c87950 */ /* 0x000fea0003c3ffff */
.L_x_74:
        /* <DEDUP_REMOVED lines=10> */
.L_x_80:


//--------------------- .nv.shared.reserved.0     --------------------------
	.section	.nv.shared.reserved.0,"aw",@nobits
	.weak		__nv_reservedSMEM_offset_0_alias
	.size		__nv_reservedSMEM_offset_0_alias, 0, 64
	.other		__nv_reservedSMEM_offset_0_alias,@"STO_CUDA_RESERVED_SHARED STV_DEFAULT"
__nv_reservedSMEM_offset_0_alias:
	.zero		0
	.zero		64


//--------------------- .nv.constant0._Z13TVSQS3DKernelPfS_PKfS1_iiii --------------------------
	.section	.nv.constant0._Z13TVSQS3DKernelPfS_PKfS1_iiii,"a",@progbits
	.sectionflags	@""
	.align	4
.nv.constant0._Z13TVSQS3DKernelPfS_PKfS1_iiii:
	.zero		944


//--------------------- .nv.constant0._Z17Variation3DKernelPfPKfiiiif --------------------------
	.section	.nv.constant0._Z17Variation3DKernelPfPKfiiiif,"a",@progbits
	.sectionflags	@""
	.align	4
.nv.constant0._Z17Variation3DKernelPfPKfiiiif:
	.zero		932


//--------------------- .nv.constant0._Z13TVSQS2DKernelPfS_PKfS1_iii --------------------------
	.section	.nv.constant0._Z13TVSQS2DKernelPfS_PKfS1_iii,"a",@progbits
	.sectionflags	@""
	.align	4
.nv.constant0._Z13TVSQS2DKernelPfS_PKfS1_iii:
	.zero		940


//--------------------- .nv.constant0._Z17Variation2DKernelPfPKfiiif --------------------------
	.section	.nv.constant0._Z17Variation2DKernelPfPKfiiif,"a",@progbits
	.sectionflags	@""
	.align	4
.nv.constant0._Z17Variation2DKernelPfPKfiiif:
	.zero		928


//--------------------- SYMBOLS --------------------------

	.type		.nv.reservedSmem.offset0,@object
	.size		.nv.reservedSmem.offset0,0x4
